// auto-generated by cutlass_sweep.gemm — config: {"arch": "sm_100", "cluster_m": 1, "cluster_n": 1, "dtype": "int8", "dtype_b": "int8", "layout": "nt", "stages": 3, "tile_k": 32, "tile_m": 64, "tile_n": 128}
#include "cutlass/cutlass.h"
#include "cutlass/gemm/collective/collective_builder.hpp"
#include "cutlass/gemm/device/gemm_universal_adapter.h"
#include "cutlass/gemm/kernel/gemm_universal.hpp"
#include "cutlass/epilogue/collective/collective_builder.hpp"

using ElemA = int8_t;
using ElemB = int8_t;
using ElemCD = int8_t;
using Acc  = int32_t;
using TileShape    = cute::Shape<cute::_64, cute::_128, cute::_32>;
using ClusterShape = cute::Shape<cute::_1, cute::_1, cute::_1>;

using CollectiveEpilogue = typename cutlass::epilogue::collective::CollectiveBuilder<
    cutlass::arch::Sm100, cutlass::arch::OpClassTensorOp,
    TileShape, ClusterShape,
    cutlass::epilogue::collective::EpilogueTileAuto,
    Acc, Acc,
    ElemCD, cutlass::layout::RowMajor, 128 / cutlass::sizeof_bits<ElemCD>::value,
    ElemCD, cutlass::layout::RowMajor, 128 / cutlass::sizeof_bits<ElemCD>::value,
    cutlass::epilogue::collective::EpilogueScheduleAuto
  >::CollectiveOp;

using CollectiveMainloop = typename cutlass::gemm::collective::CollectiveBuilder<
    cutlass::arch::Sm100, cutlass::arch::OpClassTensorOp,
    ElemA, cutlass::layout::RowMajor, 128 / cutlass::sizeof_bits<ElemA>::value,
    ElemB, cutlass::layout::ColumnMajor, 128 / cutlass::sizeof_bits<ElemB>::value,
    Acc,
    TileShape, ClusterShape,
    cutlass::gemm::collective::StageCount<3>,
    cutlass::gemm::collective::KernelScheduleAuto
  >::CollectiveOp;

using GemmKernel = cutlass::gemm::kernel::GemmUniversal<
    cute::Shape<int,int,int,int>,
    CollectiveMainloop,
    CollectiveEpilogue
>;
using Gemm = cutlass::gemm::device::GemmUniversalAdapter<GemmKernel>;

// Force the device kernel symbol into the cubin without needing a host main.
auto* _anchor = &cutlass::device_kernel<GemmKernel>;


// ===== COMPILED SASS (sm_100a) =====

	.target	sm_100a

	.elftype	@"ET_EXEC"


//--------------------- .note.nv.tkinfo           --------------------------
	.section	.note.nv.tkinfo,"",@"SHT_NOTE"
	.sectionflags	@"SHF_NOTE_NV_TKINFO"
	.tkinfo
        /*0018*/ 	.word	0x00000002
        /*0030*/ 	.string	""
        /*0030*/ 	.string	"ptxas"
        /*0030*/ 	.string	"Cuda compilation tools, release 13.0, V13.0.88"
        /*0030*/ 	.string	"Build cuda_13.0.r13.0/compiler.36424714_0"
        /*0030*/ 	.string	"-arch sm_100a -m 64 "



//--------------------- .note.nv.cuinfo           --------------------------
	.section	.note.nv.cuinfo,"",@"SHT_NOTE"
	.sectionflags	@"SHF_NOTE_NV_CUINFO"
        /*0018*/ 	.short	0x0002
        /*001a*/ 	.short	0x0064
        /*001c*/ 	.short	0x0082
	.zero		2


//--------------------- .nv.info                  --------------------------
	.section	.nv.info,"",@"SHT_CUDA_INFO"
	.align	4


	//----- nvinfo : EIATTR_REGCOUNT
	.align		4
        /*0000*/ 	.byte	0x04, 0x2f
        /*0002*/ 	.short	(.L_19 - .L_18)
	.align		4
.L_18:
        /*0004*/ 	.word	index@(_ZN7cutlass13device_kernelINS_4gemm6kernel13GemmUniversalIN4cute5tupleIJiiiiEEENS1_10collective13CollectiveMmaINS1_35MainloopSm100TmaUmmaWarpSpecializedILi3ELi2ELi4ENS5_IJNS4_1CILi1EEESB_SB_EEEEENS5_IJNSA_ILi64EEENSA_ILi128EEENSA_ILi32EEEEEEaNS5_IJlSB_lEEEaSI_NS4_8TiledMMAINS4_8MMA_AtomIJNS4_15SM100_MMA_S8_SSIaaiLi64ELi128ELNS4_4UMMA5MajorE0ELSN_0ELNSM_8SaturateE0EEEEEENS4_6LayoutISC_NS5_IJNSA_ILi0EEESS_SS_EEEEENS5_IJNS4_10UnderscoreESV_SV_EEEEENS4_13SM90_TMA_LOADENS4_14ComposedLayoutINS4_7SwizzleILi1ELi4ELi3EEENS4_18smem_ptr_flag_bitsILi8EEENSR_INS5_IJNSA_ILi8EEESG_EEENS5_IJSG_SB_EEEEEEEvNS4_8identityESY_S18_vS19_EENS_8epilogue10collective18CollectiveEpilogueINS1B_23Sm100TmaWarpSpecializedILi2ELi2ELi32ELb0ELb0EEEJSH_NS5_IJNSR_ISE_SB_EES1G_EEEaSI_aSI_NS1B_6fusion15FusionCallbacksIS1F_NS1I_17LinearCombinationIaiaiLNS_15FloatRoundStyleE2EEESH_S1H_JEEENS4_5SM1004TMEM4LOAD26SM100_TMEM_LOAD_16dp32b32xESY_NSZ_INS10_ILi2ELi4ELi3EEES13_NSR_INS5_IJS14_SE_EEENS5_IJSE_SB_EEEEEEENS4_39AutoVectorizingCopyWithAssumedAlignmentILi128EEENS4_14SM90_TMA_STOREES1W_S1Y_S1Y_EEEvvEEEEvNT_6ParamsE)
        /*0008*/ 	.word	0x0000007a


	//----- nvinfo : EIATTR_FRAME_SIZE
	.align		4
.L_19:
        /*000c*/ 	.byte	0x04, 0x11
        /*000e*/ 	.short	(.L_21 - .L_20)
	.align		4
.L_20:
        /*0010*/ 	.word	index@($__internal_2_$__cuda_sm10x_tcgen05_guardrail_trap_unallocated_columns_being_dealloced)
        /*0014*/ 	.word	0x00000000


	//----- nvinfo : EIATTR_FRAME_SIZE
	.align		4
.L_21:
        /*0018*/ 	.byte	0x04, 0x11
        /*001a*/ 	.short	(.L_23 - .L_22)
	.align		4
.L_22:
        /*001c*/ 	.word	index@($__internal_1_$__cuda_sm10x_tcgen05_guardrail_trap_phase_invalid_during_alloc)
        /*0020*/ 	.word	0x00000000


	//----- nvinfo : EIATTR_FRAME_SIZE
	.align		4
.L_23:
        /*0024*/ 	.byte	0x04, 0x11
        /*0026*/ 	.short	(.L_25 - .L_24)
	.align		4
.L_24:
        /*0028*/ 	.word	index@($__internal_0_$__cuda_sm10x_tcgen05_guardrail_trap_col_being_dealloced_not_returned_by_alloc)
        /*002c*/ 	.word	0x00000000


	//----- nvinfo : EIATTR_FRAME_SIZE
	.align		4
.L_25:
        /*0030*/ 	.byte	0x04, 0x11
        /*0032*/ 	.short	(.L_27 - .L_26)
	.align		4
.L_26:
        /*0034*/ 	.word	index@(_ZN7cutlass13device_kernelINS_4gemm6kernel13GemmUniversalIN4cute5tupleIJiiiiEEENS1_10collective13CollectiveMmaINS1_35MainloopSm100TmaUmmaWarpSpecializedILi3ELi2ELi4ENS5_IJNS4_1CILi1EEESB_SB_EEEEENS5_IJNSA_ILi64EEENSA_ILi128EEENSA_ILi32EEEEEEaNS5_IJlSB_lEEEaSI_NS4_8TiledMMAINS4_8MMA_AtomIJNS4_15SM100_MMA_S8_SSIaaiLi64ELi128ELNS4_4UMMA5MajorE0ELSN_0ELNSM_8SaturateE0EEEEEENS4_6LayoutISC_NS5_IJNSA_ILi0EEESS_SS_EEEEENS5_IJNS4_10UnderscoreESV_SV_EEEEENS4_13SM90_TMA_LOADENS4_14ComposedLayoutINS4_7SwizzleILi1ELi4ELi3EEENS4_18smem_ptr_flag_bitsILi8EEENSR_INS5_IJNSA_ILi8EEESG_EEENS5_IJSG_SB_EEEEEEEvNS4_8identityESY_S18_vS19_EENS_8epilogue10collective18CollectiveEpilogueINS1B_23Sm100TmaWarpSpecializedILi2ELi2ELi32ELb0ELb0EEEJSH_NS5_IJNSR_ISE_SB_EES1G_EEEaSI_aSI_NS1B_6fusion15FusionCallbacksIS1F_NS1I_17LinearCombinationIaiaiLNS_15FloatRoundStyleE2EEESH_S1H_JEEENS4_5SM1004TMEM4LOAD26SM100_TMEM_LOAD_16dp32b32xESY_NSZ_INS10_ILi2ELi4ELi3EEES13_NSR_INS5_IJS14_SE_EEENS5_IJSE_SB_EEEEEEENS4_39AutoVectorizingCopyWithAssumedAlignmentILi128EEENS4_14SM90_TMA_STOREES1W_S1Y_S1Y_EEEvvEEEEvNT_6ParamsE)
        /*0038*/ 	.word	0x00000000


	//----- nvinfo : EIATTR_MIN_STACK_SIZE
	.align		4
.L_27:
        /*003c*/ 	.byte	0x04, 0x12
        /*003e*/ 	.short	(.L_29 - .L_28)
	.align		4
.L_28:
        /*0040*/ 	.word	index@(_ZN7cutlass13device_kernelINS_4gemm6kernel13GemmUniversalIN4cute5tupleIJiiiiEEENS1_10collective13CollectiveMmaINS1_35MainloopSm100TmaUmmaWarpSpecializedILi3ELi2ELi4ENS5_IJNS4_1CILi1EEESB_SB_EEEEENS5_IJNSA_ILi64EEENSA_ILi128EEENSA_ILi32EEEEEEaNS5_IJlSB_lEEEaSI_NS4_8TiledMMAINS4_8MMA_AtomIJNS4_15SM100_MMA_S8_SSIaaiLi64ELi128ELNS4_4UMMA5MajorE0ELSN_0ELNSM_8SaturateE0EEEEEENS4_6LayoutISC_NS5_IJNSA_ILi0EEESS_SS_EEEEENS5_IJNS4_10UnderscoreESV_SV_EEEEENS4_13SM90_TMA_LOADENS4_14ComposedLayoutINS4_7SwizzleILi1ELi4ELi3EEENS4_18smem_ptr_flag_bitsILi8EEENSR_INS5_IJNSA_ILi8EEESG_EEENS5_IJSG_SB_EEEEEEEvNS4_8identityESY_S18_vS19_EENS_8epilogue10collective18CollectiveEpilogueINS1B_23Sm100TmaWarpSpecializedILi2ELi2ELi32ELb0ELb0EEEJSH_NS5_IJNSR_ISE_SB_EES1G_EEEaSI_aSI_NS1B_6fusion15FusionCallbacksIS1F_NS1I_17LinearCombinationIaiaiLNS_15FloatRoundStyleE2EEESH_S1H_JEEENS4_5SM1004TMEM4LOAD26SM100_TMEM_LOAD_16dp32b32xESY_NSZ_INS10_ILi2ELi4ELi3EEES13_NSR_INS5_IJS14_SE_EEENS5_IJSE_SB_EEEEEEENS4_39AutoVectorizingCopyWithAssumedAlignmentILi128EEENS4_14SM90_TMA_STOREES1W_S1Y_S1Y_EEEvvEEEEvNT_6ParamsE)
        /*0044*/ 	.word	0x00000000
.L_29:


//--------------------- .nv.compat                --------------------------
	.section	.nv.compat,"",@"SHT_CUDA_COMPAT_INFO"
	.align	4
        /*0000*/ 	.byte	0x02, 0x09, 0x01, 0x00, 0x02, 0x02, 0x03, 0x00, 0x02, 0x05, 0x06, 0x00, 0x03, 0x07, 0x01, 0x01
        /*0010*/ 	.byte	0x02, 0x03, 0x01, 0x00, 0x02, 0x06, 0x01, 0x00, 0x04, 0x0b, 0x08, 0x00, 0x01, 0x00, 0x00, 0x00
        /*0020*/ 	.byte	0x00, 0x00, 0x00, 0x00


//--------------------- .nv.info._ZN7cutlass13device_kernelINS_4gemm6kernel13GemmUniversalIN4cute5tupleIJiiiiEEENS1_10collective13CollectiveMmaINS1_35MainloopSm100TmaUmmaWarpSpecializedILi3ELi2ELi4ENS5_IJNS4_1CILi1EEESB_SB_EEEEENS5_IJNSA_ILi64EEENSA_ILi128EEENSA_ILi32EEEEEEaNS5_IJlSB_lEEEaSI_NS4_8TiledMMAINS4_8MMA_AtomIJNS4_15SM100_MMA_S8_SSIaaiLi64ELi128ELNS4_4UMMA5MajorE0ELSN_0ELNSM_8SaturateE0EEEEEENS4_6LayoutISC_NS5_IJNSA_ILi0EEESS_SS_EEEEENS5_IJNS4_10UnderscoreESV_SV_EEEEENS4_13SM90_TMA_LOADENS4_14ComposedLayoutINS4_7SwizzleILi1ELi4ELi3EEENS4_18smem_ptr_flag_bitsILi8EEENSR_INS5_IJNSA_ILi8EEESG_EEENS5_IJSG_SB_EEEEEEEvNS4_8identityESY_S18_vS19_EENS_8epilogue10collective18CollectiveEpilogueINS1B_23Sm100TmaWarpSpecializedILi2ELi2ELi32ELb0ELb0EEEJSH_NS5_IJNSR_ISE_SB_EES1G_EEEaSI_aSI_NS1B_6fusion15FusionCallbacksIS1F_NS1I_17LinearCombinationIaiaiLNS_15FloatRoundStyleE2EEESH_S1H_JEEENS4_5SM1004TMEM4LOAD26SM100_TMEM_LOAD_16dp32b32xESY_NSZ_INS10_ILi2ELi4ELi3EEES13_NSR_INS5_IJS14_SE_EEENS5_IJSE_SB_EEEEEEENS4_39AutoVectorizingCopyWithAssumedAlignmentILi128EEENS4_14SM90_TMA_STOREES1W_S1Y_S1Y_EEEvvEEEEvNT_6ParamsE --------------------------
	.section	.nv.info._ZN7cutlass13device_kernelINS_4gemm6kernel13GemmUniversalIN4cute5tupleIJiiiiEEENS1_10collective13CollectiveMmaINS1_35MainloopSm100TmaUmmaWarpSpecializedILi3ELi2ELi4ENS5_IJNS4_1CILi1EEESB_SB_EEEEENS5_IJNSA_ILi64EEENSA_ILi128EEENSA_ILi32EEEEEEaNS5_IJlSB_lEEEaSI_NS4_8TiledMMAINS4_8MMA_AtomIJNS4_15SM100_MMA_S8_SSIaaiLi64ELi128ELNS4_4UMMA5MajorE0ELSN_0ELNSM_8SaturateE0EEEEEENS4_6LayoutISC_NS5_IJNSA_ILi0EEESS_SS_EEEEENS5_IJNS4_10UnderscoreESV_SV_EEEEENS4_13SM90_TMA_LOADENS4_14ComposedLayoutINS4_7SwizzleILi1ELi4ELi3EEENS4_18smem_ptr_flag_bitsILi8EEENSR_INS5_IJNSA_ILi8EEESG_EEENS5_IJSG_SB_EEEEEEEvNS4_8identityESY_S18_vS19_EENS_8epilogue10collective18CollectiveEpilogueINS1B_23Sm100TmaWarpSpecializedILi2ELi2ELi32ELb0ELb0EEEJSH_NS5_IJNSR_ISE_SB_EES1G_EEEaSI_aSI_NS1B_6fusion15FusionCallbacksIS1F_NS1I_17LinearCombinationIaiaiLNS_15FloatRoundStyleE2EEESH_S1H_JEEENS4_5SM1004TMEM4LOAD26SM100_TMEM_LOAD_16dp32b32xESY_NSZ_INS10_ILi2ELi4ELi3EEES13_NSR_INS5_IJS14_SE_EEENS5_IJSE_SB_EEEEEEENS4_39AutoVectorizingCopyWithAssumedAlignmentILi128EEENS4_14SM90_TMA_STOREES1W_S1Y_S1Y_EEEvvEEEEvNT_6ParamsE,"",@"SHT_CUDA_INFO"
	.sectionflags	@""
	.align	4


	//----- nvinfo : EIATTR_CUDA_API_VERSION
	.align		4
        /*0000*/ 	.byte	0x04, 0x37
        /*0002*/ 	.short	(.L_31 - .L_30)
.L_30:
        /*0004*/ 	.word	0x00000082


	//----- nvinfo : EIATTR_KPARAM_INFO
	.align		4
.L_31:
        /*0008*/ 	.byte	0x04, 0x17
        /*000a*/ 	.short	(.L_33 - .L_32)
.L_32:
        /*000c*/ 	.word	0x00000000
        /*0010*/ 	.short	0x0000
        /*0012*/ 	.short	0x0000
        /*0014*/ 	.byte	0x00, 0xf0, 0x01, 0x20


	//----- nvinfo : EIATTR_AT_ENTRY_FRAGMENTS
	.align		4
.L_33:
        /*0018*/ 	.byte	0x04, 0x4f
        /*001a*/ 	.short	(.L_35 - .L_34)


	//   ....[0]....
.L_34:
        /*001c*/ 	.word	0x00000006


	//----- nvinfo : EIATTR_RESERVED_SMEM_USED
	.align		4
.L_35:
        /*0020*/ 	.byte	0x01, 0x41
	.zero		2


	//----- nvinfo : EIATTR_SPARSE_MMA_MASK
	.align		4
        /*0024*/ 	.byte	0x03, 0x50
        /*0026*/ 	.short	0x0000


	//----- nvinfo : EIATTR_TCGEN05_1CTA_USED
	.align		4
        /*0028*/ 	.byte	0x01, 0x51
	.zero		2


	//----- nvinfo : EIATTR_MAXREG_COUNT
	.align		4
        /*002c*/ 	.byte	0x03, 0x1b
        /*002e*/ 	.short	0x00ff


	//----- nvinfo : EIATTR_NUM_BARRIERS
	.align		4
        /*0030*/ 	.byte	0x02, 0x4c
        /*0032*/ 	.byte	0x07
	.zero		1


	//----- nvinfo : EIATTR_EXTERNS
	.align		4
        /*0034*/ 	.byte	0x04, 0x0f
        /*0036*/ 	.short	(.L_37 - .L_36)


	//   ....[0]....
	.align		4
.L_36:
        /*0038*/ 	.word	index@(__assertfail)


	//----- nvinfo : EIATTR_MERCURY_ISA_VERSION
	.align		4
.L_37:
        /*003c*/ 	.byte	0x03, 0x5f
        /*003e*/ 	.short	0x0101


	//----- nvinfo : EIATTR_INT_WARP_WIDE_INSTR_OFFSETS
	.align		4
        /*0040*/ 	.byte	0x04, 0x31
        /*0042*/ 	.short	(.L_39 - .L_38)


	//   ....[0]....
.L_38:
        /*0044*/ 	.word	0x00001d80


	//   ....[1]....
        /*0048*/ 	.word	0x00003650


	//   ....[2]....
        /*004c*/ 	.word	0x00003670


	//   ....[3]....
        /*0050*/ 	.word	0x000036a0


	//   ....[4]....
        /*0054*/ 	.word	0x00003fd0


	//   ....[5]....
        /*0058*/ 	.word	0x00004040


	//   ....[6]....
        /*005c*/ 	.word	0x00004220


	//   ....[7]....
        /*0060*/ 	.word	0x00004380


	//----- nvinfo : EIATTR_COOP_GROUP_MASK_REGIDS
	.align		4
.L_39:
        /*0064*/ 	.byte	0x04, 0x29
        /*0066*/ 	.short	(.L_41 - .L_40)


	//   ....[0]....
.L_40:
        /*0068*/ 	.word	0xffffffff


	//   ....[1]....
        /*006c*/ 	.word	0xffffffff


	//   ....[2]....
        /*0070*/ 	.word	0xffffffff


	//   ....[3]....
        /*0074*/ 	.word	0xffffffff


	//   ....[4]....
        /*0078*/ 	.word	0xffffffff


	//   ....[5]....
        /*007c*/ 	.word	0xffffffff


	//   ....[6]....
        /*0080*/ 	.word	0xffffffff


	//   ....[7]....
        /*0084*/ 	.word	0xffffffff


	//   ....[8]....
        /*0088*/ 	.word	0xffffffff


	//   ....[9]....
        /*008c*/ 	.word	0xffffffff


	//   ....[10]....
        /*0090*/ 	.word	0xffffffff


	//   ....[11]....
        /*0094*/ 	.word	0xffffffff


	//   ....[12]....
        /*0098*/ 	.word	0xffffffff


	//----- nvinfo : EIATTR_COOP_GROUP_INSTR_OFFSETS
	.align		4
.L_41:
        /*009c*/ 	.byte	0x04, 0x28
        /*009e*/ 	.short	(.L_43 - .L_42)


	//   ....[0]....
.L_42:
        /*00a0*/ 	.word	0x00000090


	//   ....[1]....
        /*00a4*/ 	.word	0x000004d0


	//   ....[2]....
        /*00a8*/ 	.word	0x00000620


	//   ....[3]....
        /*00ac*/ 	.word	0x00000780


	//   ....[4]....
        /*00b0*/ 	.word	0x00000880


	//   ....[5]....
        /*00b4*/ 	.word	0x000009f0


	//   ....[6]....
        /*00b8*/ 	.word	0x00000b90


	//   ....[7]....
        /*00bc*/ 	.word	0x00001c60


	//   ....[8]....
        /*00c0*/ 	.word	0x000029b0


	//   ....[9]....
        /*00c4*/ 	.word	0x00002bc0


	//   ....[10]....
        /*00c8*/ 	.word	0x00002bf0


	//   ....[11]....
        /*00cc*/ 	.word	0x00003530


	//   ....[12]....
        /*00d0*/ 	.word	0x00003760


	//----- nvinfo : EIATTR_VRC_CTA_INIT_COUNT
	.align		4
.L_43:
        /*00d4*/ 	.byte	0x02, 0x4a
        /*00d6*/ 	.byte	0x80
	.zero		1


	//----- nvinfo : EIATTR_SYSCALL_OFFSETS
	.align		4
        /*00d8*/ 	.byte	0x04, 0x46
        /*00da*/ 	.short	(.L_45 - .L_44)


	//   ....[0]....
.L_44:
        /*00dc*/ 	.word	0x00004dd0


	//   ....[1]....
        /*00e0*/ 	.word	0x00004f10


	//   ....[2]....
        /*00e4*/ 	.word	0x00005710


	//   ....[3]....
        /*00e8*/ 	.word	0x000064b0


	//----- nvinfo : EIATTR_MBARRIER_INSTR_OFFSETS
	.align		4
.L_45:
        /*00ec*/ 	.byte	0x04, 0x39
        /*00ee*/ 	.short	(.L_47 - .L_46)


	//   ....[0]....
.L_46:
        /*00f0*/ 	.word	0x000005b0
        /*00f4*/ 	.word	0x000000ff
        /*00f8*/ 	.word	0x00000000
        /*00fc*/ 	.short	0x0100
        /*00fe*/ 	.byte	0x05
	.zero		1


	//   ....[1]....
        /*0100*/ 	.word	0x000005c0
        /*0104*/ 	.word	0x000000ff
        /*0108*/ 	.word	0x00000018
        /*010c*/ 	.short	0x0100
        /*010e*/ 	.byte	0x05
	.zero		1


	//   ....[2]....
        /*0110*/ 	.word	0x000005d0
        /*0114*/ 	.word	0x000000ff
        /*0118*/ 	.word	0x00000008
        /*011c*/ 	.short	0x0100
        /*011e*/ 	.byte	0x05
	.zero		1


	//   ....[3]....
        /*0120*/ 	.word	0x000005e0
        /*0124*/ 	.word	0x000000ff
        /*0128*/ 	.word	0x00000020
        /*012c*/ 	.short	0x0100
        /*012e*/ 	.byte	0x05
	.zero		1


	//   ....[4]....
        /*0130*/ 	.word	0x000005f0
        /*0134*/ 	.word	0x000000ff
        /*0138*/ 	.word	0x00000010
        /*013c*/ 	.short	0x0100
        /*013e*/ 	.byte	0x05
	.zero		1


	//   ....[5]....
        /*0140*/ 	.word	0x00000600
        /*0144*/ 	.word	0x000000ff
        /*0148*/ 	.word	0x00000028
        /*014c*/ 	.short	0x0100
        /*014e*/ 	.byte	0x05
	.zero		1


	//   ....[6]....
        /*0150*/ 	.word	0x00000730
        /*0154*/ 	.word	0x000000ff
        /*0158*/ 	.word	0x00000030
        /*015c*/ 	.short	0x0100
        /*015e*/ 	.byte	0x07
	.zero		1


	//   ....[7]....
        /*0160*/ 	.word	0x00000740
        /*0164*/ 	.word	0x000000ff
        /*0168*/ 	.word	0x00000040
        /*016c*/ 	.short	0x0100
        /*016e*/ 	.byte	0x07
	.zero		1


	//   ....[8]....
        /*0170*/ 	.word	0x00000750
        /*0174*/ 	.word	0x000000ff
        /*0178*/ 	.word	0x00000038
        /*017c*/ 	.short	0x0100
        /*017e*/ 	.byte	0x07
	.zero		1


	//   ....[9]....
        /*0180*/ 	.word	0x00000760
        /*0184*/ 	.word	0x000000ff
        /*0188*/ 	.word	0x00000048
        /*018c*/ 	.short	0x0100
        /*018e*/ 	.byte	0x07
	.zero		1


	//   ....[10]....
        /*0190*/ 	.word	0x00000850
        /*0194*/ 	.word	0x000000ff
        /*0198*/ 	.word	0x00000050
        /*019c*/ 	.short	0x0100
        /*019e*/ 	.byte	0x05
	.zero		1


	//   ....[11]....
        /*01a0*/ 	.word	0x00000860
        /*01a4*/ 	.word	0x000000ff
        /*01a8*/ 	.word	0x00000058
        /*01ac*/ 	.short	0x0100
        /*01ae*/ 	.byte	0x05
	.zero		1


	//   ....[12]....
        /*01b0*/ 	.word	0x000009a0
        /*01b4*/ 	.word	0x000000ff
        /*01b8*/ 	.word	0x00000060
        /*01bc*/ 	.short	0x0100
        /*01be*/ 	.byte	0x05
	.zero		1


	//   ....[13]....
        /*01c0*/ 	.word	0x000009b0
        /*01c4*/ 	.word	0x000000ff
        /*01c8*/ 	.word	0x00000070
        /*01cc*/ 	.short	0x0100
        /*01ce*/ 	.byte	0x05
	.zero		1


	//   ....[14]....
        /*01d0*/ 	.word	0x000009c0
        /*01d4*/ 	.word	0x000000ff
        /*01d8*/ 	.word	0x00000068
        /*01dc*/ 	.short	0x0100
        /*01de*/ 	.byte	0x05
	.zero		1


	//   ....[15]....
        /*01e0*/ 	.word	0x000009d0
        /*01e4*/ 	.word	0x000000ff
        /*01e8*/ 	.word	0x00000078
        /*01ec*/ 	.short	0x0100
        /*01ee*/ 	.byte	0x05
	.zero		1


	//   ....[16]....
        /*01f0*/ 	.word	0x00000b00
        /*01f4*/ 	.word	0x000000ff
        /*01f8*/ 	.word	0x00000080
        /*01fc*/ 	.short	0x0100
        /*01fe*/ 	.byte	0x07
	.zero		1


	//   ....[17]....
        /*0200*/ 	.word	0x00000b10
        /*0204*/ 	.word	0x000000ff
        /*0208*/ 	.word	0x000000a0
        /*020c*/ 	.short	0x0100
        /*020e*/ 	.byte	0x07
	.zero		1


	//   ....[18]....
        /*0210*/ 	.word	0x00000b20
        /*0214*/ 	.word	0x000000ff
        /*0218*/ 	.word	0x00000088
        /*021c*/ 	.short	0x0100
        /*021e*/ 	.byte	0x07
	.zero		1


	//   ....[19]....
        /*0220*/ 	.word	0x00000b30
        /*0224*/ 	.word	0x000000ff
        /*0228*/ 	.word	0x000000a8
        /*022c*/ 	.short	0x0100
        /*022e*/ 	.byte	0x07
	.zero		1


	//   ....[20]....
        /*0230*/ 	.word	0x00000b40
        /*0234*/ 	.word	0x000000ff
        /*0238*/ 	.word	0x00000090
        /*023c*/ 	.short	0x0100
        /*023e*/ 	.byte	0x07
	.zero		1


	//   ....[21]....
        /*0240*/ 	.word	0x00000b50
        /*0244*/ 	.word	0x000000ff
        /*0248*/ 	.word	0x000000b0
        /*024c*/ 	.short	0x0100
        /*024e*/ 	.byte	0x07
	.zero		1


	//   ....[22]....
        /*0250*/ 	.word	0x00000b60
        /*0254*/ 	.word	0x000000ff
        /*0258*/ 	.word	0x00000098
        /*025c*/ 	.short	0x0100
        /*025e*/ 	.byte	0x07
	.zero		1


	//   ....[23]....
        /*0260*/ 	.word	0x00000b70
        /*0264*/ 	.word	0x000000ff
        /*0268*/ 	.word	0x000000b8
        /*026c*/ 	.short	0x0100
        /*026e*/ 	.byte	0x07
	.zero		1


	//   ....[24]....
        /*0270*/ 	.word	0x00000c60
        /*0274*/ 	.word	0x000000ff
        /*0278*/ 	.word	0x000000c0
        /*027c*/ 	.short	0x0100
        /*027e*/ 	.byte	0x05
	.zero		1


	//   ....[25]....
        /*0280*/ 	.word	0x00000c70
        /*0284*/ 	.word	0x000000ff
        /*0288*/ 	.word	0x000000d0
        /*028c*/ 	.short	0x0100
        /*028e*/ 	.byte	0x05
	.zero		1


	//   ....[26]....
        /*0290*/ 	.word	0x00000c80
        /*0294*/ 	.word	0x000000ff
        /*0298*/ 	.word	0x000000c8
        /*029c*/ 	.short	0x0100
        /*029e*/ 	.byte	0x05
	.zero		1


	//   ....[27]....
        /*02a0*/ 	.word	0x00000c90
        /*02a4*/ 	.word	0x000000ff
        /*02a8*/ 	.word	0x000000d8
        /*02ac*/ 	.short	0x0100
        /*02ae*/ 	.byte	0x05
	.zero		1


	//   ....[28]....
        /*02b0*/ 	.word	0x00001560
        /*02b4*/ 	.word	0x00000003
        /*02b8*/ 	.word	0x000000d0
        /*02bc*/ 	.short	0x010a
        /*02be*/ 	.byte	0xff
	.zero		1


	//   ....[29]....
        /*02c0*/ 	.word	0x00001590
        /*02c4*/ 	.word	0x00000003
        /*02c8*/ 	.word	0x000000c0
        /*02cc*/ 	.short	0x0101
        /*02ce*/ 	.byte	0xff
	.zero		1


	//   ....[30]....
        /*02d0*/ 	.word	0x00001660
        /*02d4*/ 	.word	0x000000ff
        /*02d8*/ 	.word	0x00000018
        /*02dc*/ 	.short	0x010a
        /*02de*/ 	.byte	0x08
	.zero		1


	//   ....[31]....
        /*02e0*/ 	.word	0x00001700
        /*02e4*/ 	.word	0x000000ff
        /*02e8*/ 	.word	0x00000018
        /*02ec*/ 	.short	0x010a
        /*02ee*/ 	.byte	0x21
	.zero		1


	//   ....[32]....
        /*02f0*/ 	.word	0x00001850
        /*02f4*/ 	.word	0x000000ff
        /*02f8*/ 	.word	0x00000018
        /*02fc*/ 	.short	0x010a
        /*02fe*/ 	.byte	0x08
	.zero		1


	//   ....[33]....
        /*0300*/ 	.word	0x00001960
        /*0304*/ 	.word	0x000000ff
        /*0308*/ 	.word	0x00000058
        /*030c*/ 	.short	0x0101
        /*030e*/ 	.byte	0x04
	.zero		1


	//   ....[34]....
        /*0310*/ 	.word	0x00001980
        /*0314*/ 	.word	0x000000ff
        /*0318*/ 	.word	0x00000018
        /*031c*/ 	.short	0x010a
        /*031e*/ 	.byte	0x08
	.zero		1


	//   ....[35]....
        /*0320*/ 	.word	0x00001a00
        /*0324*/ 	.word	0x000000ff
        /*0328*/ 	.word	0x00000018
        /*032c*/ 	.short	0x010a
        /*032e*/ 	.byte	0x11
	.zero		1


	//   ....[36]....
        /*0330*/ 	.word	0x00001b50
        /*0334*/ 	.word	0x000000ff
        /*0338*/ 	.word	0x00000018
        /*033c*/ 	.short	0x010a
        /*033e*/ 	.byte	0x08
	.zero		1


	//   ....[37]....
        /*0340*/ 	.word	0x00001c90
        /*0344*/ 	.word	0x00000002
        /*0348*/ 	.word	0x00000060
        /*034c*/ 	.short	0x010a
        /*034e*/ 	.byte	0xff
	.zero		1


	//   ....[38]....
        /*0350*/ 	.word	0x00001d50
        /*0354*/ 	.word	0x00000002
        /*0358*/ 	.word	0x00000000
        /*035c*/ 	.short	0x0101
        /*035e*/ 	.byte	0xff
	.zero		1


	//   ....[39]....
        /*0360*/ 	.word	0x000022b0
        /*0364*/ 	.word	0x000000ff
        /*0368*/ 	.word	0x00000000
        /*036c*/ 	.short	0x010a
        /*036e*/ 	.byte	0x05
	.zero		1


	//   ....[40]....
        /*0370*/ 	.word	0x00002340
        /*0374*/ 	.word	0x000000ff
        /*0378*/ 	.word	0x00000000
        /*037c*/ 	.short	0x010a
        /*037e*/ 	.byte	0x05
	.zero		1


	//   ....[41]....
        /*0380*/ 	.word	0x000023e0
        /*0384*/ 	.word	0x00000000
        /*0388*/ 	.word	0x00000000
        /*038c*/ 	.short	0x010a
        /*038e*/ 	.byte	0xff
	.zero		1


	//   ....[42]....
        /*0390*/ 	.word	0x00002500
        /*0394*/ 	.word	0x00000000
        /*0398*/ 	.word	0x000000c0
        /*039c*/ 	.short	0x010a
        /*039e*/ 	.byte	0xff
	.zero		1


	//   ....[43]....
        /*03a0*/ 	.word	0x00002560
        /*03a4*/ 	.word	0x00000004
        /*03a8*/ 	.word	0x00000000
        /*03ac*/ 	.short	0x0101
        /*03ae*/ 	.byte	0xff
	.zero		1


	//   ....[44]....
        /*03b0*/ 	.word	0x00002580
        /*03b4*/ 	.word	0x000000ff
        /*03b8*/ 	.word	0x00000070
        /*03bc*/ 	.short	0x010a
        /*03be*/ 	.byte	0x05
	.zero		1


	//   ....[45]....
        /*03c0*/ 	.word	0x000026a0
        /*03c4*/ 	.word	0x00000000
        /*03c8*/ 	.word	0x00000060
        /*03cc*/ 	.short	0x010a
        /*03ce*/ 	.byte	0xff
	.zero		1


	//   ....[46]....
        /*03d0*/ 	.word	0x000027b0
        /*03d4*/ 	.word	0x00000000
        /*03d8*/ 	.word	0x00000000
        /*03dc*/ 	.short	0x0101
        /*03de*/ 	.byte	0xff
	.zero		1


	//   ....[47]....
        /*03e0*/ 	.word	0x00002840
        /*03e4*/ 	.word	0x000000ff
        /*03e8*/ 	.word	0x00000070
        /*03ec*/ 	.short	0x0106
        /*03ee*/ 	.byte	0x05
	.zero		1


	//   ....[48]....
        /*03f0*/ 	.word	0x00002860
        /*03f4*/ 	.word	0x000000ff
        /*03f8*/ 	.word	0x00000070
        /*03fc*/ 	.short	0x010a
        /*03fe*/ 	.byte	0x05
	.zero		1


	//   ....[49]....
        /*0400*/ 	.word	0x000028f0
        /*0404*/ 	.word	0x000000ff
        /*0408*/ 	.word	0x00000070
        /*040c*/ 	.short	0x0106
        /*040e*/ 	.byte	0x04
	.zero		1


	//   ....[50]....
        /*0410*/ 	.word	0x00002930
        /*0414*/ 	.word	0x00000000
        /*0418*/ 	.word	0x00000070
        /*041c*/ 	.short	0x010a
        /*041e*/ 	.byte	0xff
	.zero		1


	//   ....[51]....
        /*0420*/ 	.word	0x00002e10
        /*0424*/ 	.word	0x00000000
        /*0428*/ 	.word	0x00000060
        /*042c*/ 	.short	0x010a
        /*042e*/ 	.byte	0xff
	.zero		1


	//   ....[52]....
        /*0430*/ 	.word	0x00002f10
        /*0434*/ 	.word	0x00000003
        /*0438*/ 	.word	0x00000000
        /*043c*/ 	.short	0x0101
        /*043e*/ 	.byte	0xff
	.zero		1


	//   ....[53]....
        /*0440*/ 	.word	0x00002f20
        /*0444*/ 	.word	0x000000ff
        /*0448*/ 	.word	0x00000000
        /*044c*/ 	.short	0x010a
        /*044e*/ 	.byte	0x04
	.zero		1


	//   ....[54]....
        /*0450*/ 	.word	0x00002f40
        /*0454*/ 	.word	0x000000ff
        /*0458*/ 	.word	0x000000a0
        /*045c*/ 	.short	0x010a
        /*045e*/ 	.byte	0x09
	.zero		1


	//   ....[55]....
        /*0460*/ 	.word	0x00003080
        /*0464*/ 	.word	0x000000ff
        /*0468*/ 	.word	0x00000000
        /*046c*/ 	.short	0x010a
        /*046e*/ 	.byte	0x07
	.zero		1


	//   ....[56]....
        /*0470*/ 	.word	0x000031b0
        /*0474*/ 	.word	0x000000ff
        /*0478*/ 	.word	0x00000000
        /*047c*/ 	.short	0x010a
        /*047e*/ 	.byte	0x04
	.zero		1


	//   ....[57]....
        /*0480*/ 	.word	0x00003360
        /*0484*/ 	.word	0x000000ff
        /*0488*/ 	.word	0x00000000
        /*048c*/ 	.short	0x010a
        /*048e*/ 	.byte	0x05
	.zero		1


	//   ....[58]....
        /*0490*/ 	.word	0x000033f0
        /*0494*/ 	.word	0x000000ff
        /*0498*/ 	.word	0x00000000
        /*049c*/ 	.short	0x010a
        /*049e*/ 	.byte	0x05
	.zero		1


	//   ....[59]....
        /*04a0*/ 	.word	0x00003480
        /*04a4*/ 	.word	0x000000ff
        /*04a8*/ 	.word	0x00000000
        /*04ac*/ 	.short	0x010a
        /*04ae*/ 	.byte	0x05
	.zero		1


	//   ....[60]....
        /*04b0*/ 	.word	0x00003510
        /*04b4*/ 	.word	0x000000ff
        /*04b8*/ 	.word	0x00000000
        /*04bc*/ 	.short	0x010a
        /*04be*/ 	.byte	0x07
	.zero		1


	//   ....[61]....
        /*04c0*/ 	.word	0x00003970
        /*04c4*/ 	.word	0x00000000
        /*04c8*/ 	.word	0x00000060
        /*04cc*/ 	.short	0x010a
        /*04ce*/ 	.byte	0xff
	.zero		1


	//   ....[62]....
        /*04d0*/ 	.word	0x00003a30
        /*04d4*/ 	.word	0x00000000
        /*04d8*/ 	.word	0x00000000
        /*04dc*/ 	.short	0x0101
        /*04de*/ 	.byte	0xff
	.zero		1


	//   ....[63]....
        /*04e0*/ 	.word	0x00003d50
        /*04e4*/ 	.word	0x000000ff
        /*04e8*/ 	.word	0x00000058
        /*04ec*/ 	.short	0x010a
        /*04ee*/ 	.byte	0x07
	.zero		1


	//   ....[64]....
        /*04f0*/ 	.word	0x00003f40
        /*04f4*/ 	.word	0x000000ff
        /*04f8*/ 	.word	0x00000040
        /*04fc*/ 	.short	0x010a
        /*04fe*/ 	.byte	0x07
	.zero		1


	//   ....[65]....
        /*0500*/ 	.word	0x00004110
        /*0504*/ 	.word	0x000000ff
        /*0508*/ 	.word	0x00000030
        /*050c*/ 	.short	0x010b
        /*050e*/ 	.byte	0x07
	.zero		1


	//   ....[66]....
        /*0510*/ 	.word	0x00004180
        /*0514*/ 	.word	0x000000ff
        /*0518*/ 	.word	0x00000000
        /*051c*/ 	.short	0x0101
        /*051e*/ 	.byte	0x08
	.zero		1


	//   ....[67]....
        /*0520*/ 	.word	0x000041b0
        /*0524*/ 	.word	0x000000ff
        /*0528*/ 	.word	0x00000048
        /*052c*/ 	.short	0x010a
        /*052e*/ 	.byte	0x07
	.zero		1


	//   ....[68]....
        /*0530*/ 	.word	0x000043c0
        /*0534*/ 	.word	0x000000ff
        /*0538*/ 	.word	0x00000038
        /*053c*/ 	.short	0x010b
        /*053e*/ 	.byte	0x07
	.zero		1


	//   ....[69]....
        /*0540*/ 	.word	0x000043e0
        /*0544*/ 	.word	0x000000ff
        /*0548*/ 	.word	0x00000000
        /*054c*/ 	.short	0x0101
        /*054e*/ 	.byte	0x0d
	.zero		1


	//   ....[70]....
        /*0550*/ 	.word	0x00004410
        /*0554*/ 	.word	0x000000ff
        /*0558*/ 	.word	0x00000040
        /*055c*/ 	.short	0x010a
        /*055e*/ 	.byte	0x07
	.zero		1


	//   ....[71]....
        /*0560*/ 	.word	0x00004450
        /*0564*/ 	.word	0x00000000
        /*0568*/ 	.word	0x00000048
        /*056c*/ 	.short	0x010a
        /*056e*/ 	.byte	0xff
	.zero		1


	//   ....[72]....
        /*0570*/ 	.word	0x000047a0
        /*0574*/ 	.word	0x00000000
        /*0578*/ 	.word	0x00000060
        /*057c*/ 	.short	0x010a
        /*057e*/ 	.byte	0xff
	.zero		1


	//   ....[73]....
        /*0580*/ 	.word	0x000048b0
        /*0584*/ 	.word	0x00000000
        /*0588*/ 	.word	0x00000000
        /*058c*/ 	.short	0x0101
        /*058e*/ 	.byte	0xff
	.zero		1


	//   ....[74]....
        /*0590*/ 	.word	0x00005300
        /*0594*/ 	.word	0x00000000
        /*0598*/ 	.word	0x00000030
        /*059c*/ 	.short	0x010a
        /*059e*/ 	.byte	0xff
	.zero		1


	//   ....[75]....
        /*05a0*/ 	.word	0x00005370
        /*05a4*/ 	.word	0x0000006c
        /*05a8*/ 	.word	0x00000080
        /*05ac*/ 	.short	0x010a
        /*05ae*/ 	.byte	0xff
	.zero		1


	//   ....[76]....
        /*05b0*/ 	.word	0x00005450
        /*05b4*/ 	.word	0x00000000
        /*05b8*/ 	.word	0x00000030
        /*05bc*/ 	.short	0x010a
        /*05be*/ 	.byte	0xff
	.zero		1


	//   ....[77]....
        /*05c0*/ 	.word	0x00005570
        /*05c4*/ 	.word	0x00000000
        /*05c8*/ 	.word	0x00000000
        /*05cc*/ 	.short	0x0101
        /*05ce*/ 	.byte	0xff
	.zero		1


	//   ....[78]....
        /*05d0*/ 	.word	0x000055f0
        /*05d4*/ 	.word	0x0000006c
        /*05d8*/ 	.word	0x00000080
        /*05dc*/ 	.short	0x010a
        /*05de*/ 	.byte	0xff
	.zero		1


	//   ....[79]....
        /*05e0*/ 	.word	0x00006160
        /*05e4*/ 	.word	0x0000004b
        /*05e8*/ 	.word	0x00000030
        /*05ec*/ 	.short	0x010a
        /*05ee*/ 	.byte	0xff
	.zero		1


	//   ....[80]....
        /*05f0*/ 	.word	0x00006210
        /*05f4*/ 	.word	0x0000004b
        /*05f8*/ 	.word	0x00000030
        /*05fc*/ 	.short	0x010a
        /*05fe*/ 	.byte	0xff
	.zero		1


	//   ....[81]....
        /*0600*/ 	.word	0x00006330
        /*0604*/ 	.word	0x00000000
        /*0608*/ 	.word	0x00000000
        /*060c*/ 	.short	0x0101
        /*060e*/ 	.byte	0xff
	.zero		1


	//   ....[82]....
        /*0610*/ 	.word	0x000066e0
        /*0614*/ 	.word	0x000000ff
        /*0618*/ 	.word	0x00000000
        /*061c*/ 	.short	0x0101
        /*061e*/ 	.byte	0x05
	.zero		1


	//   ....[83]....
        /*0620*/ 	.word	0x00007020
        /*0624*/ 	.word	0x00000003
        /*0628*/ 	.word	0x000000d0
        /*062c*/ 	.short	0x010a
        /*062e*/ 	.byte	0xff
	.zero		1


	//   ....[84]....
        /*0630*/ 	.word	0x00007080
        /*0634*/ 	.word	0x00000002
        /*0638*/ 	.word	0x00000018
        /*063c*/ 	.short	0x010a
        /*063e*/ 	.byte	0xff
	.zero		1


	//   ....[85]....
        /*0640*/ 	.word	0x000070e0
        /*0644*/ 	.word	0x00000002
        /*0648*/ 	.word	0x00000018
        /*064c*/ 	.short	0x010a
        /*064e*/ 	.byte	0xff
	.zero		1


	//   ....[86]....
        /*0650*/ 	.word	0x00007130
        /*0654*/ 	.word	0x00000002
        /*0658*/ 	.word	0x00000060
        /*065c*/ 	.short	0x010a
        /*065e*/ 	.byte	0xff
	.zero		1


	//   ....[87]....
        /*0660*/ 	.word	0x00007190
        /*0664*/ 	.word	0x00000000
        /*0668*/ 	.word	0x00000000
        /*066c*/ 	.short	0x010a
        /*066e*/ 	.byte	0xff
	.zero		1


	//   ....[88]....
        /*0670*/ 	.word	0x000071f0
        /*0674*/ 	.word	0x00000000
        /*0678*/ 	.word	0x00000000
        /*067c*/ 	.short	0x010a
        /*067e*/ 	.byte	0xff
	.zero		1


	//   ....[89]....
        /*0680*/ 	.word	0x00007240
        /*0684*/ 	.word	0x00000000
        /*0688*/ 	.word	0x000000c0
        /*068c*/ 	.short	0x010a
        /*068e*/ 	.byte	0xff
	.zero		1


	//   ....[90]....
        /*0690*/ 	.word	0x000072a0
        /*0694*/ 	.word	0x00000000
        /*0698*/ 	.word	0x00000070
        /*069c*/ 	.short	0x010a
        /*069e*/ 	.byte	0xff
	.zero		1


	//   ....[91]....
        /*06a0*/ 	.word	0x000072f0
        /*06a4*/ 	.word	0x00000000
        /*06a8*/ 	.word	0x00000060
        /*06ac*/ 	.short	0x010a
        /*06ae*/ 	.byte	0xff
	.zero		1


	//   ....[92]....
        /*06b0*/ 	.word	0x00007350
        /*06b4*/ 	.word	0x00000000
        /*06b8*/ 	.word	0x00000070
        /*06bc*/ 	.short	0x010a
        /*06be*/ 	.byte	0xff
	.zero		1


	//   ....[93]....
        /*06c0*/ 	.word	0x000073a0
        /*06c4*/ 	.word	0x00000000
        /*06c8*/ 	.word	0x00000060
        /*06cc*/ 	.short	0x010a
        /*06ce*/ 	.byte	0xff
	.zero		1


	//   ....[94]....
        /*06d0*/ 	.word	0x00007400
        /*06d4*/ 	.word	0x00000003
        /*06d8*/ 	.word	0x000000a0
        /*06dc*/ 	.short	0x010a
        /*06de*/ 	.byte	0xff
	.zero		1


	//   ....[95]....
        /*06e0*/ 	.word	0x00007460
        /*06e4*/ 	.word	0x00000000
        /*06e8*/ 	.word	0x00000000
        /*06ec*/ 	.short	0x010a
        /*06ee*/ 	.byte	0xff
	.zero		1


	//   ....[96]....
        /*06f0*/ 	.word	0x000074c0
        /*06f4*/ 	.word	0x00000000
        /*06f8*/ 	.word	0x00000000
        /*06fc*/ 	.short	0x010a
        /*06fe*/ 	.byte	0xff
	.zero		1


	//   ....[97]....
        /*0700*/ 	.word	0x00007520
        /*0704*/ 	.word	0x00000000
        /*0708*/ 	.word	0x00000000
        /*070c*/ 	.short	0x010a
        /*070e*/ 	.byte	0xff
	.zero		1


	//   ....[98]....
        /*0710*/ 	.word	0x00007580
        /*0714*/ 	.word	0x00000000
        /*0718*/ 	.word	0x00000000
        /*071c*/ 	.short	0x010a
        /*071e*/ 	.byte	0xff
	.zero		1


	//   ....[99]....
        /*0720*/ 	.word	0x000075e0
        /*0724*/ 	.word	0x00000000
        /*0728*/ 	.word	0x00000000
        /*072c*/ 	.short	0x010a
        /*072e*/ 	.byte	0xff
	.zero		1


	//   ....[100]....
        /*0730*/ 	.word	0x00007630
        /*0734*/ 	.word	0x00000000
        /*0738*/ 	.word	0x00000060
        /*073c*/ 	.short	0x010a
        /*073e*/ 	.byte	0xff
	.zero		1


	//   ....[101]....
        /*0740*/ 	.word	0x00007690
        /*0744*/ 	.word	0x00000000
        /*0748*/ 	.word	0x00000058
        /*074c*/ 	.short	0x010a
        /*074e*/ 	.byte	0xff
	.zero		1


	//   ....[102]....
        /*0750*/ 	.word	0x000076f0
        /*0754*/ 	.word	0x00000003
        /*0758*/ 	.word	0x00000040
        /*075c*/ 	.short	0x010a
        /*075e*/ 	.byte	0xff
	.zero		1


	//   ....[103]....
        /*0760*/ 	.word	0x00007750
        /*0764*/ 	.word	0x00000003
        /*0768*/ 	.word	0x00000048
        /*076c*/ 	.short	0x010a
        /*076e*/ 	.byte	0xff
	.zero		1


	//   ....[104]....
        /*0770*/ 	.word	0x000077b0
        /*0774*/ 	.word	0x00000000
        /*0778*/ 	.word	0x00000040
        /*077c*/ 	.short	0x010a
        /*077e*/ 	.byte	0xff
	.zero		1


	//   ....[105]....
        /*0780*/ 	.word	0x00007800
        /*0784*/ 	.word	0x00000000
        /*0788*/ 	.word	0x00000060
        /*078c*/ 	.short	0x010a
        /*078e*/ 	.byte	0xff
	.zero		1


	//   ....[106]....
        /*0790*/ 	.word	0x00007850
        /*0794*/ 	.word	0x00000000
        /*0798*/ 	.word	0x00000030
        /*079c*/ 	.short	0x010a
        /*079e*/ 	.byte	0xff
	.zero		1


	//   ....[107]....
        /*07a0*/ 	.word	0x000078a0
        /*07a4*/ 	.word	0x0000006c
        /*07a8*/ 	.word	0x00000080
        /*07ac*/ 	.short	0x010a
        /*07ae*/ 	.byte	0xff
	.zero		1


	//   ....[108]....
        /*07b0*/ 	.word	0x000078f0
        /*07b4*/ 	.word	0x0000004b
        /*07b8*/ 	.word	0x00000030
        /*07bc*/ 	.short	0x010a
        /*07be*/ 	.byte	0xff
	.zero		1


	//----- nvinfo : EIATTR_NUM_MBARRIERS
	.align		4
.L_47:
        /*07c0*/ 	.byte	0x03, 0x38
        /*07c2*/ 	.short	0x001c


	//----- nvinfo : EIATTR_EXIT_INSTR_OFFSETS
	.align		4
        /*07c4*/ 	.byte	0x04, 0x1c
        /*07c6*/ 	.short	(.L_49 - .L_48)


	//   ....[0]....
.L_48:
        /*07c8*/ 	.word	0x00002410


	//   ....[1]....
        /*07cc*/ 	.word	0x00002900


	//   ....[2]....
        /*07d0*/ 	.word	0x00002960


	//   ....[3]....
        /*07d4*/ 	.word	0x00003770


	//   ....[4]....
        /*07d8*/ 	.word	0x00004480


	//   ....[5]....
        /*07dc*/ 	.word	0x000044c0


	//   ....[6]....
        /*07e0*/ 	.word	0x00007010


	//----- nvinfo : EIATTR_MAX_THREADS
	.align		4
.L_49:
        /*07e4*/ 	.byte	0x04, 0x05
        /*07e6*/ 	.short	(.L_51 - .L_50)
.L_50:
        /*07e8*/ 	.word	0x00000100
        /*07ec*/ 	.word	0x00000001
        /*07f0*/ 	.word	0x00000001


	//----- nvinfo : EIATTR_CRS_STACK_SIZE
	.align		4
.L_51:
        /*07f4*/ 	.byte	0x04, 0x1e
        /*07f6*/ 	.short	(.L_53 - .L_52)
.L_52:
        /*07f8*/ 	.word	0x00000000


	//----- nvinfo : EIATTR_CBANK_PARAM_SIZE
	.align		4
.L_53:
        /*07fc*/ 	.byte	0x03, 0x19
        /*07fe*/ 	.short	0x0800


	//----- nvinfo : EIATTR_PARAM_CBANK
	.align		4
        /*0800*/ 	.byte	0x04, 0x0a
        /*0802*/ 	.short	(.L_55 - .L_54)
	.align		4
.L_54:
        /*0804*/ 	.word	index@(.nv.constant0._ZN7cutlass13device_kernelINS_4gemm6kernel13GemmUniversalIN4cute5tupleIJiiiiEEENS1_10collective13CollectiveMmaINS1_35MainloopSm100TmaUmmaWarpSpecializedILi3ELi2ELi4ENS5_IJNS4_1CILi1EEESB_SB_EEEEENS5_IJNSA_ILi64EEENSA_ILi128EEENSA_ILi32EEEEEEaNS5_IJlSB_lEEEaSI_NS4_8TiledMMAINS4_8MMA_AtomIJNS4_15SM100_MMA_S8_SSIaaiLi64ELi128ELNS4_4UMMA5MajorE0ELSN_0ELNSM_8SaturateE0EEEEEENS4_6LayoutISC_NS5_IJNSA_ILi0EEESS_SS_EEEEENS5_IJNS4_10UnderscoreESV_SV_EEEEENS4_13SM90_TMA_LOADENS4_14ComposedLayoutINS4_7SwizzleILi1ELi4ELi3EEENS4_18smem_ptr_flag_bitsILi8EEENSR_INS5_IJNSA_ILi8EEESG_EEENS5_IJSG_SB_EEEEEEEvNS4_8identityESY_S18_vS19_EENS_8epilogue10collective18CollectiveEpilogueINS1B_23Sm100TmaWarpSpecializedILi2ELi2ELi32ELb0ELb0EEEJSH_NS5_IJNSR_ISE_SB_EES1G_EEEaSI_aSI_NS1B_6fusion15FusionCallbacksIS1F_NS1I_17LinearCombinationIaiaiLNS_15FloatRoundStyleE2EEESH_S1H_JEEENS4_5SM1004TMEM4LOAD26SM100_TMEM_LOAD_16dp32b32xESY_NSZ_INS10_ILi2ELi4ELi3EEES13_NSR_INS5_IJS14_SE_EEENS5_IJSE_SB_EEEEEEENS4_39AutoVectorizingCopyWithAssumedAlignmentILi128EEENS4_14SM90_TMA_STOREES1W_S1Y_S1Y_EEEvvEEEEvNT_6ParamsE)
        /*0808*/ 	.short	0x0380
        /*080a*/ 	.short	0x0800


	//----- nvinfo : EIATTR_SW_WAR
	.align		4
.L_55:
        /*080c*/ 	.byte	0x04, 0x36
        /*080e*/ 	.short	(.L_57 - .L_56)
.L_56:
        /*0810*/ 	.word	0x00000008
.L_57:


//--------------------- .nv.callgraph             --------------------------
	.section	.nv.callgraph,"",@"SHT_CUDA_CALLGRAPH"
	.align	4
	.sectionentsize	8
	.align		4
        /*0000*/ 	.word	0x00000000
	.align		4
        /*0004*/ 	.word	0xffffffff
	.align		4
        /*0008*/ 	.word	index@(_ZN7cutlass13device_kernelINS_4gemm6kernel13GemmUniversalIN4cute5tupleIJiiiiEEENS1_10collective13CollectiveMmaINS1_35MainloopSm100TmaUmmaWarpSpecializedILi3ELi2ELi4ENS5_IJNS4_1CILi1EEESB_SB_EEEEENS5_IJNSA_ILi64EEENSA_ILi128EEENSA_ILi32EEEEEEaNS5_IJlSB_lEEEaSI_NS4_8TiledMMAINS4_8MMA_AtomIJNS4_15SM100_MMA_S8_SSIaaiLi64ELi128ELNS4_4UMMA5MajorE0ELSN_0ELNSM_8SaturateE0EEEEEENS4_6LayoutISC_NS5_IJNSA_ILi0EEESS_SS_EEEEENS5_IJNS4_10UnderscoreESV_SV_EEEEENS4_13SM90_TMA_LOADENS4_14ComposedLayoutINS4_7SwizzleILi1ELi4ELi3EEENS4_18smem_ptr_flag_bitsILi8EEENSR_INS5_IJNSA_ILi8EEESG_EEENS5_IJSG_SB_EEEEEEEvNS4_8identityESY_S18_vS19_EENS_8epilogue10collective18CollectiveEpilogueINS1B_23Sm100TmaWarpSpecializedILi2ELi2ELi32ELb0ELb0EEEJSH_NS5_IJNSR_ISE_SB_EES1G_EEEaSI_aSI_NS1B_6fusion15FusionCallbacksIS1F_NS1I_17LinearCombinationIaiaiLNS_15FloatRoundStyleE2EEESH_S1H_JEEENS4_5SM1004TMEM4LOAD26SM100_TMEM_LOAD_16dp32b32xESY_NSZ_INS10_ILi2ELi4ELi3EEES13_NSR_INS5_IJS14_SE_EEENS5_IJSE_SB_EEEEEEENS4_39AutoVectorizingCopyWithAssumedAlignmentILi128EEENS4_14SM90_TMA_STOREES1W_S1Y_S1Y_EEEvvEEEEvNT_6ParamsE)
	.align		4
        /*000c*/ 	.word	index@(__assertfail)
	.align		4
        /*0010*/ 	.word	0x00000000
	.align		4
        /*0014*/ 	.word	0xfffffffe
	.align		4
        /*0018*/ 	.word	0x00000000
	.align		4
        /*001c*/ 	.word	0xfffffffd
	.align		4
        /*0020*/ 	.word	0x00000000
	.align		4
        /*0024*/ 	.word	0xfffffffc


//--------------------- .nv.constant4             --------------------------
	.section	.nv.constant4,"a",@progbits
	.align	8
	.align		8
.nv.constant4:
        /*0000*/ 	.dword	__assertfail
	.align		8
        /*0008*/ 	.dword	__unnamed_1
	.align		8
        /*0010*/ 	.dword	__unnamed_2
	.align		8
        /*0018*/ 	.dword	_ZN40_INTERNAL_3e8a2ef7_4_k_cu_72f026eb_277504cuda3std3__45__cpo5beginE
	.align		8
        /*0020*/ 	.dword	_ZN40_INTERNAL_3e8a2ef7_4_k_cu_72f026eb_277504cuda3std3__45__cpo3endE
	.align		8
        /*0028*/ 	.dword	_ZN40_INTERNAL_3e8a2ef7_4_k_cu_72f026eb_277504cuda3std3__45__cpo6cbeginE
	.align		8
        /*0030*/ 	.dword	_ZN40_INTERNAL_3e8a2ef7_4_k_cu_72f026eb_277504cuda3std3__45__cpo4cendE
	.align		8
        /*0038*/ 	.dword	_ZN40_INTERNAL_3e8a2ef7_4_k_cu_72f026eb_277504cuda3std3__442_GLOBAL__N__3e8a2ef7_4_k_cu_72f026eb_277506ignoreE
	.align		8
        /*0040*/ 	.dword	_ZN40_INTERNAL_3e8a2ef7_4_k_cu_72f026eb_277504cuda3std3__419piecewise_constructE
	.align		8
        /*0048*/ 	.dword	_ZN40_INTERNAL_3e8a2ef7_4_k_cu_72f026eb_277504cuda3std3__48in_placeE
	.align		8
        /*0050*/ 	.dword	_ZN40_INTERNAL_3e8a2ef7_4_k_cu_72f026eb_277504cuda3std6ranges3__45__cpo4swapE
	.align		8
        /*0058*/ 	.dword	_ZN40_INTERNAL_3e8a2ef7_4_k_cu_72f026eb_277504cuda3std6ranges3__45__cpo9iter_moveE
	.align		8
        /*0060*/ 	.dword	_ZN40_INTERNAL_3e8a2ef7_4_k_cu_72f026eb_277504cute7productE
	.align		8
        /*0068*/ 	.dword	_ZN40_INTERNAL_3e8a2ef7_4_k_cu_72f026eb_277504cute1_E
	.align		8
        /*0070*/ 	.dword	$str$25
	.align		8
        /*0078*/ 	.dword	$str$26
	.align		8
        /*0080*/ 	.dword	$str$27
	.align		8
        /*0088*/ 	.dword	$str$28


//--------------------- .text._ZN7cutlass13device_kernelINS_4gemm6kernel13GemmUniversalIN4cute5tupleIJiiiiEEENS1_10collective13CollectiveMmaINS1_35MainloopSm100TmaUmmaWarpSpecializedILi3ELi2ELi4ENS5_IJNS4_1CILi1EEESB_SB_EEEEENS5_IJNSA_ILi64EEENSA_ILi128EEENSA_ILi32EEEEEEaNS5_IJlSB_lEEEaSI_NS4_8TiledMMAINS4_8MMA_AtomIJNS4_15SM100_MMA_S8_SSIaaiLi64ELi128ELNS4_4UMMA5MajorE0ELSN_0ELNSM_8SaturateE0EEEEEENS4_6LayoutISC_NS5_IJNSA_ILi0EEESS_SS_EEEEENS5_IJNS4_10UnderscoreESV_SV_EEEEENS4_13SM90_TMA_LOADENS4_14ComposedLayoutINS4_7SwizzleILi1ELi4ELi3EEENS4_18smem_ptr_flag_bitsILi8EEENSR_INS5_IJNSA_ILi8EEESG_EEENS5_IJSG_SB_EEEEEEEvNS4_8identityESY_S18_vS19_EENS_8epilogue10collective18CollectiveEpilogueINS1B_23Sm100TmaWarpSpecializedILi2ELi2ELi32ELb0ELb0EEEJSH_NS5_IJNSR_ISE_SB_EES1G_EEEaSI_aSI_NS1B_6fusion15FusionCallbacksIS1F_NS1I_17LinearCombinationIaiaiLNS_15FloatRoundStyleE2EEESH_S1H_JEEENS4_5SM1004TMEM4LOAD26SM100_TMEM_LOAD_16dp32b32xESY_NSZ_INS10_ILi2ELi4ELi3EEES13_NSR_INS5_IJS14_SE_EEENS5_IJSE_SB_EEEEEEENS4_39AutoVectorizingCopyWithAssumedAlignmentILi128EEENS4_14SM90_TMA_STOREES1W_S1Y_S1Y_EEEvvEEEEvNT_6ParamsE --------------------------
	.section	.text._ZN7cutlass13device_kernelINS_4gemm6kernel13GemmUniversalIN4cute5tupleIJiiiiEEENS1_10collective13CollectiveMmaINS1_35MainloopSm100TmaUmmaWarpSpecializedILi3ELi2ELi4ENS5_IJNS4_1CILi1EEESB_SB_EEEEENS5_IJNSA_ILi64EEENSA_ILi128EEENSA_ILi32EEEEEEaNS5_IJlSB_lEEEaSI_NS4_8TiledMMAINS4_8MMA_AtomIJNS4_15SM100_MMA_S8_SSIaaiLi64ELi128ELNS4_4UMMA5MajorE0ELSN_0ELNSM_8SaturateE0EEEEEENS4_6LayoutISC_NS5_IJNSA_ILi0EEESS_SS_EEEEENS5_IJNS4_10UnderscoreESV_SV_EEEEENS4_13SM90_TMA_LOADENS4_14ComposedLayoutINS4_7SwizzleILi1ELi4ELi3EEENS4_18smem_ptr_flag_bitsILi8EEENSR_INS5_IJNSA_ILi8EEESG_EEENS5_IJSG_SB_EEEEEEEvNS4_8identityESY_S18_vS19_EENS_8epilogue10collective18CollectiveEpilogueINS1B_23Sm100TmaWarpSpecializedILi2ELi2ELi32ELb0ELb0EEEJSH_NS5_IJNSR_ISE_SB_EES1G_EEEaSI_aSI_NS1B_6fusion15FusionCallbacksIS1F_NS1I_17LinearCombinationIaiaiLNS_15FloatRoundStyleE2EEESH_S1H_JEEENS4_5SM1004TMEM4LOAD26SM100_TMEM_LOAD_16dp32b32xESY_NSZ_INS10_ILi2ELi4ELi3EEES13_NSR_INS5_IJS14_SE_EEENS5_IJSE_SB_EEEEEEENS4_39AutoVectorizingCopyWithAssumedAlignmentILi128EEENS4_14SM90_TMA_STOREES1W_S1Y_S1Y_EEEvvEEEEvNT_6ParamsE,"ax",@progbits
	.align	128
.text._ZN7cutlass13device_kernelINS_4gemm6kernel13GemmUniversalIN4cute5tupleIJiiiiEEENS1_10collective13CollectiveMmaINS1_35MainloopSm100TmaUmmaWarpSpecializedILi3ELi2ELi4ENS5_IJNS4_1CILi1EEESB_SB_EEEEENS5_IJNSA_ILi64EEENSA_ILi128EEENSA_ILi32EEEEEEaNS5_IJlSB_lEEEaSI_NS4_8TiledMMAINS4_8MMA_AtomIJNS4_15SM100_MMA_S8_SSIaaiLi64ELi128ELNS4_4UMMA5MajorE0ELSN_0ELNSM_8SaturateE0EEEEEENS4_6LayoutISC_NS5_IJNSA_ILi0EEESS_SS_EEEEENS5_IJNS4_10UnderscoreESV_SV_EEEEENS4_13SM90_TMA_LOADENS4_14ComposedLayoutINS4_7SwizzleILi1ELi4ELi3EEENS4_18smem_ptr_flag_bitsILi8EEENSR_INS5_IJNSA_ILi8EEESG_EEENS5_IJSG_SB_EEEEEEEvNS4_8identityESY_S18_vS19_EENS_8epilogue10collective18CollectiveEpilogueINS1B_23Sm100TmaWarpSpecializedILi2ELi2ELi32ELb0ELb0EEEJSH_NS5_IJNSR_ISE_SB_EES1G_EEEaSI_aSI_NS1B_6fusion15FusionCallbacksIS1F_NS1I_17LinearCombinationIaiaiLNS_15FloatRoundStyleE2EEESH_S1H_JEEENS4_5SM1004TMEM4LOAD26SM100_TMEM_LOAD_16dp32b32xESY_NSZ_INS10_ILi2ELi4ELi3EEES13_NSR_INS5_IJS14_SE_EEENS5_IJSE_SB_EEEEEEENS4_39AutoVectorizingCopyWithAssumedAlignmentILi128EEENS4_14SM90_TMA_STOREES1W_S1Y_S1Y_EEEvvEEEEvNT_6ParamsE:
        .type           _ZN7cutlass13device_kernelINS_4gemm6kernel13GemmUniversalIN4cute5tupleIJiiiiEEENS1_10collective13CollectiveMmaINS1_35MainloopSm100TmaUmmaWarpSpecializedILi3ELi2ELi4ENS5_IJNS4_1CILi1EEESB_SB_EEEEENS5_IJNSA_ILi64EEENSA_ILi128EEENSA_ILi32EEEEEEaNS5_IJlSB_lEEEaSI_NS4_8TiledMMAINS4_8MMA_AtomIJNS4_15SM100_MMA_S8_SSIaaiLi64ELi128ELNS4_4UMMA5MajorE0ELSN_0ELNSM_8SaturateE0EEEEEENS4_6LayoutISC_NS5_IJNSA_ILi0EEESS_SS_EEEEENS5_IJNS4_10UnderscoreESV_SV_EEEEENS4_13SM90_TMA_LOADENS4_14ComposedLayoutINS4_7SwizzleILi1ELi4ELi3EEENS4_18smem_ptr_flag_bitsILi8EEENSR_INS5_IJNSA_ILi8EEESG_EEENS5_IJSG_SB_EEEEEEEvNS4_8identityESY_S18_vS19_EENS_8epilogue10collective18CollectiveEpilogueINS1B_23Sm100TmaWarpSpecializedILi2ELi2ELi32ELb0ELb0EEEJSH_NS5_IJNSR_ISE_SB_EES1G_EEEaSI_aSI_NS1B_6fusion15FusionCallbacksIS1F_NS1I_17LinearCombinationIaiaiLNS_15FloatRoundStyleE2EEESH_S1H_JEEENS4_5SM1004TMEM4LOAD26SM100_TMEM_LOAD_16dp32b32xESY_NSZ_INS10_ILi2ELi4ELi3EEES13_NSR_INS5_IJS14_SE_EEENS5_IJSE_SB_EEEEEEENS4_39AutoVectorizingCopyWithAssumedAlignmentILi128EEENS4_14SM90_TMA_STOREES1W_S1Y_S1Y_EEEvvEEEEvNT_6ParamsE,@function
        .size           _ZN7cutlass13device_kernelINS_4gemm6kernel13GemmUniversalIN4cute5tupleIJiiiiEEENS1_10collective13CollectiveMmaINS1_35MainloopSm100TmaUmmaWarpSpecializedILi3ELi2ELi4ENS5_IJNS4_1CILi1EEESB_SB_EEEEENS5_IJNSA_ILi64EEENSA_ILi128EEENSA_ILi32EEEEEEaNS5_IJlSB_lEEEaSI_NS4_8TiledMMAINS4_8MMA_AtomIJNS4_15SM100_MMA_S8_SSIaaiLi64ELi128ELNS4_4UMMA5MajorE0ELSN_0ELNSM_8SaturateE0EEEEEENS4_6LayoutISC_NS5_IJNSA_ILi0EEESS_SS_EEEEENS5_IJNS4_10UnderscoreESV_SV_EEEEENS4_13SM90_TMA_LOADENS4_14ComposedLayoutINS4_7SwizzleILi1ELi4ELi3EEENS4_18smem_ptr_flag_bitsILi8EEENSR_INS5_IJNSA_ILi8EEESG_EEENS5_IJSG_SB_EEEEEEEvNS4_8identityESY_S18_vS19_EENS_8epilogue10collective18CollectiveEpilogueINS1B_23Sm100TmaWarpSpecializedILi2ELi2ELi32ELb0ELb0EEEJSH_NS5_IJNSR_ISE_SB_EES1G_EEEaSI_aSI_NS1B_6fusion15FusionCallbacksIS1F_NS1I_17LinearCombinationIaiaiLNS_15FloatRoundStyleE2EEESH_S1H_JEEENS4_5SM1004TMEM4LOAD26SM100_TMEM_LOAD_16dp32b32xESY_NSZ_INS10_ILi2ELi4ELi3EEES13_NSR_INS5_IJS14_SE_EEENS5_IJSE_SB_EEEEEEENS4_39AutoVectorizingCopyWithAssumedAlignmentILi128EEENS4_14SM90_TMA_STOREES1W_S1Y_S1Y_EEEvvEEEEvNT_6ParamsE,(.L_x_139 - _ZN7cutlass13device_kernelINS_4gemm6kernel13GemmUniversalIN4cute5tupleIJiiiiEEENS1_10collective13CollectiveMmaINS1_35MainloopSm100TmaUmmaWarpSpecializedILi3ELi2ELi4ENS5_IJNS4_1CILi1EEESB_SB_EEEEENS5_IJNSA_ILi64EEENSA_ILi128EEENSA_ILi32EEEEEEaNS5_IJlSB_lEEEaSI_NS4_8TiledMMAINS4_8MMA_AtomIJNS4_15SM100_MMA_S8_SSIaaiLi64ELi128ELNS4_4UMMA5MajorE0ELSN_0ELNSM_8SaturateE0EEEEEENS4_6LayoutISC_NS5_IJNSA_ILi0EEESS_SS_EEEEENS5_IJNS4_10UnderscoreESV_SV_EEEEENS4_13SM90_TMA_LOADENS4_14ComposedLayoutINS4_7SwizzleILi1ELi4ELi3EEENS4_18smem_ptr_flag_bitsILi8EEENSR_INS5_IJNSA_ILi8EEESG_EEENS5_IJSG_SB_EEEEEEEvNS4_8identityESY_S18_vS19_EENS_8epilogue10collective18CollectiveEpilogueINS1B_23Sm100TmaWarpSpecializedILi2ELi2ELi32ELb0ELb0EEEJSH_NS5_IJNSR_ISE_SB_EES1G_EEEaSI_aSI_NS1B_6fusion15FusionCallbacksIS1F_NS1I_17LinearCombinationIaiaiLNS_15FloatRoundStyleE2EEESH_S1H_JEEENS4_5SM1004TMEM4LOAD26SM100_TMEM_LOAD_16dp32b32xESY_NSZ_INS10_ILi2ELi4ELi3EEES13_NSR_INS5_IJS14_SE_EEENS5_IJSE_SB_EEEEEEENS4_39AutoVectorizingCopyWithAssumedAlignmentILi128EEENS4_14SM90_TMA_STOREES1W_S1Y_S1Y_EEEvvEEEEvNT_6ParamsE)
        .other          _ZN7cutlass13device_kernelINS_4gemm6kernel13GemmUniversalIN4cute5tupleIJiiiiEEENS1_10collective13CollectiveMmaINS1_35MainloopSm100TmaUmmaWarpSpecializedILi3ELi2ELi4ENS5_IJNS4_1CILi1EEESB_SB_EEEEENS5_IJNSA_ILi64EEENSA_ILi128EEENSA_ILi32EEEEEEaNS5_IJlSB_lEEEaSI_NS4_8TiledMMAINS4_8MMA_AtomIJNS4_15SM100_MMA_S8_SSIaaiLi64ELi128ELNS4_4UMMA5MajorE0ELSN_0ELNSM_8SaturateE0EEEEEENS4_6LayoutISC_NS5_IJNSA_ILi0EEESS_SS_EEEEENS5_IJNS4_10UnderscoreESV_SV_EEEEENS4_13SM90_TMA_LOADENS4_14ComposedLayoutINS4_7SwizzleILi1ELi4ELi3EEENS4_18smem_ptr_flag_bitsILi8EEENSR_INS5_IJNSA_ILi8EEESG_EEENS5_IJSG_SB_EEEEEEEvNS4_8identityESY_S18_vS19_EENS_8epilogue10collective18CollectiveEpilogueINS1B_23Sm100TmaWarpSpecializedILi2ELi2ELi32ELb0ELb0EEEJSH_NS5_IJNSR_ISE_SB_EES1G_EEEaSI_aSI_NS1B_6fusion15FusionCallbacksIS1F_NS1I_17LinearCombinationIaiaiLNS_15FloatRoundStyleE2EEESH_S1H_JEEENS4_5SM1004TMEM4LOAD26SM100_TMEM_LOAD_16dp32b32xESY_NSZ_INS10_ILi2ELi4ELi3EEES13_NSR_INS5_IJS14_SE_EEENS5_IJSE_SB_EEEEEEENS4_39AutoVectorizingCopyWithAssumedAlignmentILi128EEENS4_14SM90_TMA_STOREES1W_S1Y_S1Y_EEEvvEEEEvNT_6ParamsE,@"STO_CUDA_ENTRY STV_DEFAULT"
_ZN7cutlass13device_kernelINS_4gemm6kernel13GemmUniversalIN4cute5tupleIJiiiiEEENS1_10collective13CollectiveMmaINS1_35MainloopSm100TmaUmmaWarpSpecializedILi3ELi2ELi4ENS5_IJNS4_1CILi1EEESB_SB_EEEEENS5_IJNSA_ILi64EEENSA_ILi128EEENSA_ILi32EEEEEEaNS5_IJlSB_lEEEaSI_NS4_8TiledMMAINS4_8MMA_AtomIJNS4_15SM100_MMA_S8_SSIaaiLi64ELi128ELNS4_4UMMA5MajorE0ELSN_0ELNSM_8SaturateE0EEEEEENS4_6LayoutISC_NS5_IJNSA_ILi0EEESS_SS_EEEEENS5_IJNS4_10UnderscoreESV_SV_EEEEENS4_13SM90_TMA_LOADENS4_14ComposedLayoutINS4_7SwizzleILi1ELi4ELi3EEENS4_18smem_ptr_flag_bitsILi8EEENSR_INS5_IJNSA_ILi8EEESG_EEENS5_IJSG_SB_EEEEEEEvNS4_8identityESY_S18_vS19_EENS_8epilogue10collective18CollectiveEpilogueINS1B_23Sm100TmaWarpSpecializedILi2ELi2ELi32ELb0ELb0EEEJSH_NS5_IJNSR_ISE_SB_EES1G_EEEaSI_aSI_NS1B_6fusion15FusionCallbacksIS1F_NS1I_17LinearCombinationIaiaiLNS_15FloatRoundStyleE2EEESH_S1H_JEEENS4_5SM1004TMEM4LOAD26SM100_TMEM_LOAD_16dp32b32xESY_NSZ_INS10_ILi2ELi4ELi3EEES13_NSR_INS5_IJS14_SE_EEENS5_IJSE_SB_EEEEEEENS4_39AutoVectorizingCopyWithAssumedAlignmentILi128EEENS4_14SM90_TMA_STOREES1W_S1Y_S1Y_EEEvvEEEEvNT_6ParamsE:
[----:B------:R-:W1:Y:S01]  /*0000*/  LDC R1, c[0x0][0x37c] ;  /* 0x0000df00ff017b82 */ /* 0x000e620000000800 */
[----:B------:R-:W2:Y:S01]  /*0010*/  S2R R103, SR_TID.X ;  /* 0x0000000000677919 */ /* 0x000ea20000002100 */
[----:B------:R-:W3:Y:S01]  /*0020*/  LDCU.64 UR4, c[0x0][0x890] ;  /* 0x00011200ff0477ac */ /* 0x000ee20008000a00 */
[----:B------:R-:W-:Y:S02]  /*0030*/  PRMT R91, RZ, 0x7610, R91 ;  /* 0x00007610ff5b7816 */ /* 0x000fe4000000005b */
[----:B------:R-:W-:Y:S01]  /*0040*/  ELECT P5, URZ, PT ;  /* 0x0000000000ff782f */ /* 0x000fe200038a0000 */
[----:B------:R-:W4:Y:S01]  /*0050*/  LDCU.64 UR46, c[0x0][0x358] ;  /* 0x00006b00ff2e77ac */ /* 0x000f220008000a00 */
[----:B---3--:R-:W-:-:S04]  /*0060*/  UISETP.NE.U32.AND UP0, UPT, UR4, URZ, UPT ;  /* 0x000000ff0400728c */ /* 0x008fc8000bf05070 */
[----:B------:R-:W-:Y:S01]  /*0070*/  UISETP.NE.AND.EX UP0, UPT, UR5, URZ, UPT, UP0 ;  /* 0x000000ff0500728c */ /* 0x000fe2000bf05300 */
[----:B--2---:R-:W-:-:S05]  /*0080*/  SHF.R.U32.HI R96, RZ, 0x5, R103 ;  /* 0x00000005ff607819 */ /* 0x004fca0000011667 */
[----:B------:R-:W2:Y:S02]  /*0090*/  SHFL.IDX PT, R0, R96, RZ, 0x1f ;  /* 0x00001fff60007589 */ /* 0x000ea400000e0000 */
[----:B--2---:R-:W-:Y:S01]  /*00a0*/  R2UR UR8, R0 ;  /* 0x00000000000872ca */ /* 0x004fe200000e0000 */
[----:B-1--4-:R-:W-:-:S14]  /*00b0*/  BRA.U UP0, `(.L_x_0) ;  /* 0x00000001002c7547 */ /* 0x012fdc000b800000 */
[----:B------:R-:W1:Y:S02]  /*00c0*/  LDCU.64 UR6, c[0x0][0x888] ;  /* 0x00011100ff0677ac */ /* 0x000e640008000a00 */
[----:B-1----:R-:W-:-:S04]  /*00d0*/  UISETP.NE.U32.AND UP0, UPT, UR6, URZ, UPT ;  /* 0x000000ff0600728c */ /* 0x002fc8000bf05070 */
[----:B------:R-:W-:-:S09]  /*00e0*/  UISETP.NE.AND.EX UP0, UPT, UR7, URZ, UPT, UP0 ;  /* 0x000000ff0700728c */ /* 0x000fd2000bf05300 */
[----:B------:R-:W-:Y:S05]  /*00f0*/  BRA.U !UP0, `(.L_x_1) ;  /* 0x0000000108107547 */ /* 0x000fea000b800000 */
[----:B------:R-:W1:Y:S02]  /*0100*/  LDC.64 R50, c[0x0][0x888] ;  /* 0x00022200ff327b82 */ /* 0x000e640000000a00 */
[----:B-1----:R1:W5:Y:S01]  /*0110*/  LDG.E R50, desc[UR46][R50.64] ;  /* 0x0000002e32327981 */ /* 0x002362000c1e1900 */
[----:B------:R-:W-:Y:S01]  /*0120*/  HFMA2 R91, -RZ, RZ, 0, 5.9604644775390625e-08 ;  /* 0x00000001ff5b7431 */ /* 0x000fe200000001ff */
[----:B------:R-:W-:Y:S05]  /*0130*/  BRA `(.L_x_0) ;  /* 0x00000000000c7947 */ /* 0x000fea0003800000 */
.L_x_1:
[----:B------:R-:W1:Y:S01]  /*0140*/  LDCU UR6, c[0x0][0x880] ;  /* 0x00011000ff0677ac */ /* 0x000e620008000800 */
[----:B------:R-:W-:Y:S01]  /*0150*/  HFMA2 R91, -RZ, RZ, 0, 5.9604644775390625e-08 ;  /* 0x00000001ff5b7431 */ /* 0x000fe200000001ff */
[----:B-1----:R-:W-:-:S07]  /*0160*/  MOV R50, UR6 ;  /* 0x0000000600327c02 */ /* 0x002fce0008000f00 */
.L_x_0:
[----:B------:R-:W2:Y:S02]  /*0170*/  LDCU.64 UR6, c[0x0][0x8b0] ;  /* 0x00011600ff0677ac */ /* 0x000ea40008000a00 */
[----:B--2---:R-:W-:-:S04]  /*0180*/  UISETP.NE.U32.AND UP0, UPT, UR6, URZ, UPT ;  /* 0x000000ff0600728c */ /* 0x004fc8000bf05070 */
[----:B------:R-:W-:-:S09]  /*0190*/  UISETP.NE.AND.EX UP0, UPT, UR7, URZ, UPT, UP0 ;  /* 0x000000ff0700728c */ /* 0x000fd2000bf05300 */
[----:B------:R-:W-:Y:S05]  /*01a0*/  BRA.U UP0, `(.L_x_2) ;  /* 0x0000000100247547 */ /* 0x000fea000b800000 */
[----:B------:R-:W2:Y:S02]  /*01b0*/  LDCU.64 UR6, c[0x0][0x8a8] ;  /* 0x00011500ff0677ac */ /* 0x000ea40008000a00 */
[----:B--2---:R-:W-:-:S04]  /*01c0*/  UISETP.NE.U32.AND UP0, UPT, UR6, URZ, UPT ;  /* 0x000000ff0600728c */ /* 0x004fc8000bf05070 */
[----:B------:R-:W-:-:S09]  /*01d0*/  UISETP.NE.AND.EX UP0, UPT, UR7, URZ, UPT, UP0 ;  /* 0x000000ff0700728c */ /* 0x000fd2000bf05300 */
[----:B------:R-:W-:Y:S05]  /*01e0*/  BRA.U !UP0, `(.L_x_3) ;  /* 0x00000001080c7547 */ /* 0x000fea000b800000 */
[----:B------:R-:W2:Y:S02]  /*01f0*/  LDC.64 R2, c[0x0][0x8a8] ;  /* 0x00022a00ff027b82 */ /* 0x000ea40000000a00 */
[----:B--2---:R2:W5:Y:S01]  /*0200*/  LDG.E R47, desc[UR46][R2.64] ;  /* 0x0000002e022f7981 */ /* 0x004562000c1e1900 */
[----:B------:R-:W-:Y:S05]  /*0210*/  BRA `(.L_x_2) ;  /* 0x0000000000087947 */ /* 0x000fea0003800000 */
.L_x_3:
[----:B------:R-:W2:Y:S02]  /*0220*/  LDCU UR6, c[0x0][0x8a0] ;  /* 0x00011400ff0677ac */ /* 0x000ea40008000800 */
[----:B--2---:R-:W-:Y:S02]  /*0230*/  MOV R47, UR6 ;  /* 0x00000006002f7c02 */ /* 0x004fe40008000f00 */
.L_x_2:
[----:B------:R-:W-:Y:S01]  /*0240*/  IMAD.U32 R0, RZ, RZ, UR8 ;  /* 0x00000008ff007e24 */ /* 0x000fe2000f8e00ff */
[----:B------:R-:W-:Y:S04]  /*0250*/  BSSY.RECONVERGENT B0, `(.L_x_4) ;  /* 0x000000c000007945 */ /* 0x000fe80003800200 */
[C---:B------:R-:W-:Y:S02]  /*0260*/  ISETP.NE.OR P1, PT, R0.reuse, 0x1, !P5 ;  /* 0x000000010000780c */ /* 0x040fe40006f25670 */
[----:B------:R-:W-:-:S11]  /*0270*/  ISETP.NE.OR P0, PT, R0, 0x3, !P5 ;  /* 0x000000030000780c */ /* 0x000fd60006f05670 */
[----:B------:R-:W-:Y:S05]  /*0280*/  @P1 BRA `(.L_x_5) ;  /* 0x0000000000201947 */ /* 0x000fea0003800000 */
[----:B------:R-:W3:Y:S02]  /*0290*/  LDCU.64 UR6, c[0x0][0x348] ;  /* 0x00006900ff0677ac */ /* 0x000ee40008000a00 */
[----:B---3--:R-:W-:Y:S02]  /*02a0*/  UIADD3 UR10, UP1, UPT, UR6, 0x80, URZ ;  /* 0x00000080060a7890 */ /* 0x008fe4000ff3e0ff */
[----:B------:R-:W-:Y:S02]  /*02b0*/  UIADD3 UR6, UP0, UPT, UR6, 0x180, URZ ;  /* 0x0000018006067890 */ /* 0x000fe4000ff1e0ff */
[----:B------:R-:W-:Y:S02]  /*02c0*/  UIADD3.X UR11, UPT, UPT, URZ, UR7, URZ, UP1, !UPT ;  /* 0x00000007ff0b7290 */ /* 0x000fe40008ffe4ff */
[----:B------:R-:W-:-:S07]  /*02d0*/  UIADD3.X UR7, UPT, UPT, URZ, UR7, URZ, UP0, !UPT ;  /* 0x00000007ff077290 */ /* 0x000fce00087fe4ff */
[----:B------:R3:W-:Y:S02]  /*02e0*/  UTMACCTL.PF [UR10] ;  /* 0x000000000a0079b9 */ /* 0x0007e40008040000 */
[----:B------:R3:W-:Y:S02]  /*02f0*/  UTMACCTL.PF [UR6] ;  /* 0x00000000060079b9 */ /* 0x0007e40008040000 */
[----:B---3--:R-:W-:Y:S01]  /*0300*/  NOP ;  /* 0x0000000000007918 */ /* 0x008fe20000000000 */
.L_x_5:
[----:B------:R-:W-:Y:S05]  /*0310*/  BSYNC.RECONVERGENT B0 ;  /* 0x0000000000007941 */ /* 0x000fea0003800200 */
.L_x_4:
[----:B------:R-:W-:Y:S04]  /*0320*/  BSSY.RECONVERGENT B0, `(.L_x_6) ;  /* 0x000000a000007945 */ /* 0x000fe80003800200 */
        /* <DEDUP_REMOVED lines=9> */
.L_x_7:
[----:B------:R-:W-:Y:S05]  /*03c0*/  BSYNC.RECONVERGENT B0 ;  /* 0x0000000000007941 */ /* 0x000fea0003800200 */
.L_x_6:
[----:B------:R-:W3:Y:S01]  /*03d0*/  LDCU.64 UR6, c[0x0][0x888] ;  /* 0x00011100ff0677ac */ /* 0x000ee20008000a00 */
[----:B------:R-:W-:Y:S02]  /*03e0*/  UISETP.EQ.U32.AND UP1, UPT, UR4, URZ, UPT ;  /* 0x000000ff0400728c */ /* 0x000fe4000bf22070 */
[----:B------:R-:W-:Y:S02]  /*03f0*/  UPLOP3.LUT UP2, UPT, UPT, UPT, UPT, 0x80, 0x8 ;  /* 0x000000000008789c */ /* 0x000fe40003f4f070 */
[----:B---3--:R-:W-:-:S04]  /*0400*/  UISETP.NE.U32.AND UP0, UPT, UR6, URZ, UPT ;  /* 0x000000ff0600728c */ /* 0x008fc8000bf05070 */
[----:B------:R-:W-:-:S04]  /*0410*/  UISETP.NE.AND.EX UP0, UPT, UR7, URZ, UPT, UP0 ;  /* 0x000000ff0700728c */ /* 0x000fc8000bf05300 */
[----:B------:R-:W-:-:S04]  /*0420*/  UISETP.EQ.OR.EX UP3, UPT, UR5, URZ, !UP0, UP1 ;  /* 0x000000ff0500728c */ /* 0x000fc8000c762710 */
[----:B------:R-:W-:-:S05]  /*0430*/  UP2UR UR50, UPR, URZ, 0x8 ;  /* 0x00000008ff327883 */ /* 0x000fca0008000000 */
[----:B------:R-:W-:Y:S07]  /*0440*/  BRA.U !UP3, `(.L_x_8) ;  /* 0x000000010b207547 */ /* 0x000fee000b800000 */
[----:B-----5:R-:W-:Y:S01]  /*0450*/  R2UR UR6, R50 ;  /* 0x00000000320672ca */ /* 0x020fe200000e0000 */
[----:B------:R-:W-:Y:S02]  /*0460*/  UISETP.NE.U32.AND UP2, UPT, UR4, URZ, UPT ;  /* 0x000000ff0400728c */ /* 0x000fe4000bf45070 */
[----:B------:R-:W-:Y:S02]  /*0470*/  USEL UR4, URZ, 0xffffffff, UP0 ;  /* 0xffffffffff047887 */ /* 0x000fe40008000000 */
[----:B------:R-:W-:-:S08]  /*0480*/  UISETP.NE.AND.EX UP2, UPT, UR5, URZ, UPT, UP2 ;  /* 0x000000ff0500728c */ /* 0x000fd0000bf45320 */
[----:B------:R-:W-:-:S04]  /*0490*/  UISETP.NE.AND UP1, UPT, UR6, URZ, UPT ;  /* 0x000000ff0600728c */ /* 0x000fc8000bf25270 */
[----:B------:R-:W-:-:S04]  /*04a0*/  @!UP2 USEL UR4, URZ, 0xffffffff, UP1 ;  /* 0xffffffffff04a887 */ /* 0x000fc80008800000 */
[----:B------:R-:W-:-:S04]  /*04b0*/  ULOP3.LUT UR4, UR4, 0x1, URZ, 0xc0, !UPT ;  /* 0x0000000104047892 */ /* 0x000fc8000f8ec0ff */
[----:B------:R-:W-:-:S11]  /*04c0*/  UISETP.NE.U32.AND UP2, UPT, UR4, 0x1, UPT ;  /* 0x000000010400788c */ /* 0x000fd6000bf45070 */
.L_x_8:
[----:B--2---:R-:W2:Y:S01]  /*04d0*/  SHFL.IDX PT, R2, R96, RZ, 0x1f ;  /* 0x00001fff60027589 */ /* 0x004ea200000e0000 */
[----:B------:R-:W-:-:S04]  /*04e0*/  UISETP.NE.AND UP1, UPT, UR8, 0x2, UPT ;  /* 0x000000020800788c */ /* 0x000fc8000bf25270 */
[----:B------:R-:W-:Y:S01]  /*04f0*/  USEL UR6, URZ, 0x1, UP1 ;  /* 0x00000001ff067887 */ /* 0x000fe20008800000 */
[----:B--2---:R-:W-:-:S13]  /*0500*/  ISETP.NE.AND P0, PT, R2, RZ, PT ;  /* 0x000000ff0200720c */ /* 0x004fda0003f05270 */
[----:B------:R-:W-:Y:S05]  /*0510*/  @P0 BRA `(.L_x_9) ;  /* 0x0000000000400947 */ /* 0x000fea0003800000 */
[----:B------:R-:W2:Y:S01]  /*0520*/  S2UR UR5, SR_CgaCtaId ;  /* 0x00000000000579c3 */ /* 0x000ea20000008800 */
[----:B------:R-:W-:Y:S01]  /*0530*/  UMOV UR7, 0x400 ;  /* 0x0000040000077882 */ /* 0x000fe20000000000 */
[----:B------:R-:W-:Y:S01]  /*0540*/  UMOV UR4, 0x1 ;  /* 0x0000000100047882 */ /* 0x000fe20000000000 */
[----:B------:R-:W-:Y:S01]  /*0550*/  ELECT P0, URZ, PT ;  /* 0x0000000000ff782f */ /* 0x000fe20003800000 */
[----:B------:R-:W-:-:S04]  /*0560*/  UIADD3 UR10, UPT, UPT, -UR4, 0x100000, URZ ;  /* 0x00100000040a7890 */ /* 0x000fc8000fffe1ff */
[----:B------:R-:W-:Y:S02]  /*0570*/  USHF.L.U32 UR11, UR10, 0xb, URZ ;  /* 0x0000000b0a0b7899 */ /* 0x000fe400080006ff */
[----:B------:R-:W-:Y:S02]  /*0580*/  USHF.L.U32 UR10, UR10, 0x1, URZ ;  /* 0x000000010a0a7899 */ /* 0x000fe400080006ff */
[----:B--2---:R-:W-:Y:S01]  /*0590*/  ULEA UR5, UR5, UR7, 0x18 ;  /* 0x0000000705057291 */ /* 0x004fe2000f8ec0ff */
[----:B------:R-:W2:Y:S11]  /*05a0*/  FENCE.VIEW.ASYNC.S ;  /* 0x00000000000073c6 */ /* 0x000eb60000000000 */
[----:B--2---:R2:W3:Y:S01]  /*05b0*/  SYNCS.EXCH.64 URZ, [UR5], UR10 ;  /* 0x0000000a05ff75b2 */ /* 0x0044e20008000100 */
[----:B------:R2:W4:Y:S01]  /*05c0*/  SYNCS.EXCH.64 URZ, [UR5+0x18], UR10 ;  /* 0x0000180a05ff75b2 */ /* 0x0005220008000100 */
[----:B------:R2:W1:Y:S01]  /*05d0*/  SYNCS.EXCH.64 URZ, [UR5+0x8], UR10 ;  /* 0x0000080a05ff75b2 */ /* 0x0004620008000100 */
[----:B------:R2:W1:Y:S01]  /*05e0*/  SYNCS.EXCH.64 URZ, [UR5+0x20], UR10 ;  /* 0x0000200a05ff75b2 */ /* 0x0004620008000100 */
[----:B------:R2:W1:Y:S01]  /*05f0*/  SYNCS.EXCH.64 URZ, [UR5+0x10], UR10 ;  /* 0x0000100a05ff75b2 */ /* 0x0004620008000100 */
[----:B------:R2:W1:Y:S01]  /*0600*/  SYNCS.EXCH.64 URZ, [UR5+0x28], UR10 ;  /* 0x0000280a05ff75b2 */ /* 0x0004620008000100 */
[----:B------:R-:W-:Y:S01]  /*0610*/  NOP ;  /* 0x0000000000007918 */ /* 0x000fe20000000000 */
.L_x_9:
[----:B------:R-:W2:Y:S01]  /*0620*/  SHFL.IDX PT, R2, R96, RZ, 0x1f ;  /* 0x00001fff60027589 */ /* 0x000ea200000e0000 */
[----:B------:R-:W-:Y:S01]  /*0630*/  NOP ;  /* 0x0000000000007918 */ /* 0x000fe20000000000 */
[----:B--2---:R-:W-:-:S13]  /*0640*/  ISETP.NE.AND P0, PT, R2, 0x1, PT ;  /* 0x000000010200780c */ /* 0x004fda0003f05270 */
[----:B------:R-:W-:Y:S05]  /*0650*/  @P0 BRA `(.L_x_10) ;  /* 0x0000000000480947 */ /* 0x000fea0003800000 */
[----:B------:R-:W2:Y:S01]  /*0660*/  S2UR UR7, SR_CgaCtaId ;  /* 0x00000000000779c3 */ /* 0x000ea20000008800 */
[----:B------:R-:W-:Y:S01]  /*0670*/  UMOV UR9, 0x400 ;  /* 0x0000040000097882 */ /* 0x000fe20000000000 */
[----:B------:R-:W-:Y:S01]  /*0680*/  UMOV UR5, 0x20 ;  /* 0x0000002000057882 */ /* 0x000fe20000000000 */
[----:B------:R-:W-:Y:S01]  /*0690*/  UMOV UR4, 0x80 ;  /* 0x0000008000047882 */ /* 0x000fe20000000000 */
[----:B------:R-:W-:-:S04]  /*06a0*/  UIADD3 UR10, UPT, UPT, -UR5, 0x100000, URZ ;  /* 0x00100000050a7890 */ /* 0x000fc8000fffe1ff */
[----:B------:R-:W-:Y:S02]  /*06b0*/  USHF.L.U32 UR11, UR10, 0xb, URZ ;  /* 0x0000000b0a0b7899 */ /* 0x000fe400080006ff */
[----:B------:R-:W-:Y:S02]  /*06c0*/  USHF.L.U32 UR10, UR10, 0x1, URZ ;  /* 0x000000010a0a7899 */ /* 0x000fe400080006ff */
[----:B------:R-:W-:-:S04]  /*06d0*/  UIADD3 UR4, UPT, UPT, -UR4, 0x100000, URZ ;  /* 0x0010000004047890 */ /* 0x000fc8000fffe1ff */
[----:B------:R-:W-:Y:S02]  /*06e0*/  USHF.L.U32 UR5, UR4, 0xb, URZ ;  /* 0x0000000b04057899 */ /* 0x000fe400080006ff */
[----:B------:R-:W-:Y:S01]  /*06f0*/  USHF.L.U32 UR4, UR4, 0x1, URZ ;  /* 0x0000000104047899 */ /* 0x000fe200080006ff */
[----:B------:R-:W-:Y:S01]  /*0700*/  ELECT P0, URZ, PT ;  /* 0x0000000000ff782f */ /* 0x000fe20003800000 */
[----:B--2---:R-:W-:Y:S01]  /*0710*/  ULEA UR7, UR7, UR9, 0x18 ;  /* 0x0000000907077291 */ /* 0x004fe2000f8ec0ff */
[----:B------:R-:W2:Y:S11]  /*0720*/  FENCE.VIEW.ASYNC.S ;  /* 0x00000000000073c6 */ /* 0x000eb60000000000 */
[----:B--2---:R2:W1:Y:S01]  /*0730*/  SYNCS.EXCH.64 URZ, [UR7+0x30], UR10 ;  /* 0x0000300a07ff75b2 */ /* 0x0044620008000100 */
[----:B------:R2:W1:Y:S01]  /*0740*/  SYNCS.EXCH.64 URZ, [UR7+0x40], UR4 ;  /* 0x0000400407ff75b2 */ /* 0x0004620008000100 */
[----:B------:R2:W1:Y:S01]  /*0750*/  SYNCS.EXCH.64 URZ, [UR7+0x38], UR10 ;  /* 0x0000380a07ff75b2 */ /* 0x0004620008000100 */
[----:B------:R2:W1:Y:S01]  /*0760*/  SYNCS.EXCH.64 URZ, [UR7+0x48], UR4 ;  /* 0x0000480407ff75b2 */ /* 0x0004620008000100 */
[----:B------:R-:W-:Y:S01]  /*0770*/  NOP ;  /* 0x0000000000007918 */ /* 0x000fe20000000000 */
.L_x_10:
[----:B------:R-:W3:Y:S01]  /*0780*/  SHFL.IDX PT, R2, R96, RZ, 0x1f ;  /* 0x00001fff60027589 */ /* 0x000ee200000e0000 */
[----:B------:R-:W-:Y:S01]  /*0790*/  NOP ;  /* 0x0000000000007918 */ /* 0x000fe20000000000 */
[----:B---3--:R-:W-:-:S13]  /*07a0*/  ISETP.NE.AND P0, PT, R2, 0x3, PT ;  /* 0x000000030200780c */ /* 0x008fda0003f05270 */
[----:B------:R-:W-:Y:S05]  /*07b0*/  @P0 BRA `(.L_x_11) ;  /* 0x0000000000300947 */ /* 0x000fea0003800000 */
[----:B--2---:R-:W2:Y:S01]  /*07c0*/  S2UR UR5, SR_CgaCtaId ;  /* 0x00000000000579c3 */ /* 0x004ea20000008800 */
        /* <DEDUP_REMOVED lines=8> */
[----:B--2---:R3:W2:Y:S01]  /*0850*/  SYNCS.EXCH.64 URZ, [UR5+0x50], UR10 ;  /* 0x0000500a05ff75b2 */ /* 0x0046a20008000100 */
[----:B------:R3:W1:Y:S02]  /*0860*/  SYNCS.EXCH.64 URZ, [UR5+0x58], UR10 ;  /* 0x0000580a05ff75b2 */ /* 0x0006640008000100 */
[----:B---3--:R-:W-:Y:S01]  /*0870*/  NOP ;  /* 0x0000000000007918 */ /* 0x008fe20000000000 */
.L_x_11:
[----:B------:R-:W3:Y:S01]  /*0880*/  SHFL.IDX PT, R2, R96, RZ, 0x1f ;  /* 0x00001fff60027589 */ /* 0x000ee200000e0000 */
[----:B------:R-:W-:Y:S01]  /*0890*/  NOP ;  /* 0x0000000000007918 */ /* 0x000fe20000000000 */
[----:B---3--:R-:W-:-:S13]  /*08a0*/  ISETP.NE.AND P0, PT, R2, 0x4, PT ;  /* 0x000000040200780c */ /* 0x008fda0003f05270 */
[----:B------:R-:W-:Y:S05]  /*08b0*/  @P0 BRA `(.L_x_12) ;  /* 0x00000000004c0947 */ /* 0x000fea0003800000 */
[----:B--2---:R-:W2:Y:S01]  /*08c0*/  S2UR UR5, SR_CgaCtaId ;  /* 0x00000000000579c3 */ /* 0x004ea20000008800 */
[----:B------:R-:W-:Y:S01]  /*08d0*/  UMOV UR9, 0x100 ;  /* 0x0000010000097882 */ /* 0x000fe20000000000 */
[----:B------:R-:W-:Y:S01]  /*08e0*/  UMOV UR7, 0x400 ;  /* 0x0000040000077882 */ /* 0x000fe20000000000 */
[----:B------:R-:W-:Y:S01]  /*08f0*/  USEL UR9, UR9, 0xe0, UP2 ;  /* 0x000000e009097887 */ /* 0x000fe20009000000 */
[----:B------:R-:W-:Y:S01]  /*0900*/  UMOV UR4, 0x1 ;  /* 0x0000000100047882 */ /* 0x000fe20000000000 */
[----:B------:R-:W-:Y:S01]  /*0910*/  ELECT P0, URZ, PT ;  /* 0x0000000000ff782f */ /* 0x000fe20003800000 */
[----:B------:R-:W-:-:S04]  /*0920*/  UIADD3 UR10, UPT, UPT, -UR4, 0x100000, URZ ;  /* 0x00100000040a7890 */ /* 0x000fc8000fffe1ff */
[----:B------:R-:W-:Y:S02]  /*0930*/  USHF.L.U32 UR11, UR10, 0xb, URZ ;  /* 0x0000000b0a0b7899 */ /* 0x000fe400080006ff */
[----:B------:R-:W-:Y:S02]  /*0940*/  USHF.L.U32 UR10, UR10, 0x1, URZ ;  /* 0x000000010a0a7899 */ /* 0x000fe400080006ff */
[----:B------:R-:W-:-:S04]  /*0950*/  UIADD3 UR12, UPT, UPT, -UR9, 0x100000, URZ ;  /* 0x00100000090c7890 */ /* 0x000fc8000fffe1ff */
[----:B------:R-:W-:Y:S02]  /*0960*/  USHF.L.U32 UR13, UR12, 0xb, URZ ;  /* 0x0000000b0c0d7899 */ /* 0x000fe400080006ff */
[----:B------:R-:W-:Y:S02]  /*0970*/  USHF.L.U32 UR12, UR12, 0x1, URZ ;  /* 0x000000010c0c7899 */ /* 0x000fe400080006ff */
[----:B--2---:R-:W-:Y:S01]  /*0980*/  ULEA UR5, UR5, UR7, 0x18 ;  /* 0x0000000705057291 */ /* 0x004fe2000f8ec0ff */
[----:B------:R-:W2:Y:S11]  /*0990*/  FENCE.VIEW.ASYNC.S ;  /* 0x00000000000073c6 */ /* 0x000eb60000000000 */
[----:B--2---:R3:W2:Y:S01]  /*09a0*/  SYNCS.EXCH.64 URZ, [UR5+0x60], UR10 ;  /* 0x0000600a05ff75b2 */ /* 0x0046a20008000100 */
[----:B------:R3:W1:Y:S01]  /*09b0*/  SYNCS.EXCH.64 URZ, [UR5+0x70], UR12 ;  /* 0x0000700c05ff75b2 */ /* 0x0006620008000100 */
[----:B------:R3:W1:Y:S01]  /*09c0*/  SYNCS.EXCH.64 URZ, [UR5+0x68], UR10 ;  /* 0x0000680a05ff75b2 */ /* 0x0006620008000100 */
[----:B------:R3:W1:Y:S02]  /*09d0*/  SYNCS.EXCH.64 URZ, [UR5+0x78], UR12 ;  /* 0x0000780c05ff75b2 */ /* 0x0006640008000100 */
[----:B---3--:R-:W-:Y:S01]  /*09e0*/  NOP ;  /* 0x0000000000007918 */ /* 0x008fe20000000000 */
.L_x_12:
[----:B------:R-:W3:Y:S01]  /*09f0*/  SHFL.IDX PT, R2, R96, RZ, 0x1f ;  /* 0x00001fff60027589 */ /* 0x000ee200000e0000 */
[----:B------:R-:W-:Y:S01]  /*0a00*/  NOP ;  /* 0x0000000000007918 */ /* 0x000fe20000000000 */
[----:B---3--:R-:W-:-:S13]  /*0a10*/  ISETP.NE.AND P0, PT, R2, 0x5, PT ;  /* 0x000000050200780c */ /* 0x008fda0003f05270 */
[----:B------:R-:W-:Y:S05]  /*0a20*/  @P0 BRA `(.L_x_13) ;  /* 0x0000000000580947 */ /* 0x000fea0003800000 */
[----:B--2---:R-:W2:Y:S01]  /*0a30*/  S2UR UR7, SR_CgaCtaId ;  /* 0x00000000000779c3 */ /* 0x004ea20000008800 */
        /* <DEDUP_REMOVED lines=12> */
[----:B--2---:R3:W2:Y:S01]  /*0b00*/  SYNCS.EXCH.64 URZ, [UR7+0x80], UR10 ;  /* 0x0000800a07ff75b2 */ /* 0x0046a20008000100 */
[----:B------:R3:W1:Y:S01]  /*0b10*/  SYNCS.EXCH.64 URZ, [UR7+0xa0], UR4 ;  /* 0x0000a00407ff75b2 */ /* 0x0006620008000100 */
[----:B------:R3:W1:Y:S01]  /*0b20*/  SYNCS.EXCH.64 URZ, [UR7+0x88], UR10 ;  /* 0x0000880a07ff75b2 */ /* 0x0006620008000100 */
[----:B------:R3:W1:Y:S01]  /*0b30*/  SYNCS.EXCH.64 URZ, [UR7+0xa8], UR4 ;  /* 0x0000a80407ff75b2 */ /* 0x0006620008000100 */
[----:B------:R3:W1:Y:S01]  /*0b40*/  SYNCS.EXCH.64 URZ, [UR7+0x90], UR10 ;  /* 0x0000900a07ff75b2 */ /* 0x0006620008000100 */
[----:B------:R3:W1:Y:S01]  /*0b50*/  SYNCS.EXCH.64 URZ, [UR7+0xb0], UR4 ;  /* 0x0000b00407ff75b2 */ /* 0x0006620008000100 */
[----:B------:R3:W1:Y:S01]  /*0b60*/  SYNCS.EXCH.64 URZ, [UR7+0x98], UR10 ;  /* 0x0000980a07ff75b2 */ /* 0x0006620008000100 */
[----:B------:R3:W1:Y:S02]  /*0b70*/  SYNCS.EXCH.64 URZ, [UR7+0xb8], UR4 ;  /* 0x0000b80407ff75b2 */ /* 0x0006640008000100 */
[----:B---3--:R-:W-:Y:S01]  /*0b80*/  NOP ;  /* 0x0000000000007918 */ /* 0x008fe20000000000 */
.L_x_13:
        /* <DEDUP_REMOVED lines=18> */
.L_x_14:
[----:B--2---:R-:W2:Y:S01]  /*0cb0*/  S2UR UR5, SR_CTAID.X ;  /* 0x00000000000579c3 */ /* 0x004ea20000002500 */
[----:B------:R-:W-:-:S05]  /*0cc0*/  CS2R.32 R90, SR_CgaSize ;  /* 0x00000000005a7805 */ /* 0x000fca0000008a00 */
[----:B------:R-:W-:-:S05]  /*0cd0*/  IMAD R90, R90, -0xa0, RZ ;  /* 0xffffff605a5a7824 */ /* 0x000fca00078e02ff */
[----:B------:R-:W-:-:S14]  /*0ce0*/  R2UR UR9, R90 ;  /* 0x000000005a0972ca */ /* 0x000fdc00000e0000 */
[----:B------:R-:W3:Y:S01]  /*0cf0*/  LDCU UR9, c[0x0][UR9+0x2b0] ;  /* 0x00005600090977ac */ /* 0x000ee20008000800 */
[----:B------:R-:W-:Y:S01]  /*0d00*/  NOP ;  /* 0x0000000000007918 */ /* 0x000fe20000000000 */
[----:B------:R-:W-:-:S05]  /*0d10*/  CS2R.32 R90, SR_CgaSize ;  /* 0x00000000005a7805 */ /* 0x000fca0000008a00 */
[----:B------:R-:W-:-:S05]  /*0d20*/  IMAD R90, R90, -0xa0, RZ ;  /* 0xffffff605a5a7824 */ /* 0x000fca00078e02ff */
[----:B------:R-:W-:-:S14]  /*0d30*/  R2UR UR7, R90 ;  /* 0x000000005a0772ca */ /* 0x000fdc00000e0000 */
[----:B------:R-:W4:Y:S01]  /*0d40*/  LDCU UR7, c[0x0][UR7+0x2b4] ;  /* 0x00005680070777ac */ /* 0x000f220008000800 */
[----:B------:R-:W1:Y:S08]  /*0d50*/  S2UR UR4, SR_CTAID.Y ;  /* 0x00000000000479c3 */ /* 0x000e700000002600 */
[----:B------:R-:W4:Y:S01]  /*0d60*/  LDC R9, c[0x0][0xb24] ;  /* 0x0002c900ff097b82 */ /* 0x000f220000000800 */
[----:B--2---:R-:W-:-:S02]  /*0d70*/  I2FP.F32.U32 R5, UR5 ;  /* 0x0000000500057c45 */ /* 0x004fc40008201000 */
[----:B------:R-:W-:-:S05]  /*0d80*/  CS2R.32 R3, SR_CgaSize ;  /* 0x0000000000037805 */ /* 0x000fca0000008a00 */
[----:B------:R-:W-:-:S06]  /*0d90*/  IMAD R3, R3, -0xa0, RZ ;  /* 0xffffff6003037824 */ /* 0x000fcc00078e02ff */
[----:B------:R-:W2:Y:S01]  /*0da0*/  LDC R3, c[0x0][R3+0x2a0] ;  /* 0x0000a80003037b82 */ /* 0x000ea20000000800 */
[----:B------:R-:W-:Y:S01]  /*0db0*/  MOV R21, UR5 ;  /* 0x0000000500157c02 */ /* 0x000fe20008000f00 */
[----:B---3--:R-:W-:Y:S01]  /*0dc0*/  FMUL R5, R5, UR9 ;  /* 0x0000000905057c20 */ /* 0x008fe20008400000 */
[----:B-1----:R-:W-:Y:S02]  /*0dd0*/  I2FP.F32.U32 R4, UR4 ;  /* 0x0000000400047c45 */ /* 0x002fe40008201000 */
[----:B------:R-:W-:-:S05]  /*0de0*/  CS2R.32 R2, SR_CgaSize ;  /* 0x0000000000027805 */ /* 0x000fca0000008a00 */
[----:B------:R-:W-:-:S06]  /*0df0*/  IMAD R2, R2, -0xa0, RZ ;  /* 0xffffff6002027824 */ /* 0x000fcc00078e02ff */
[----:B------:R-:W1:Y:S01]  /*0e00*/  LDC R2, c[0x0][R2+0x2a4] ;  /* 0x0000a90002027b82 */ /* 0x000e620000000800 */
[----:B------:R-:W3:Y:S01]  /*0e10*/  F2I.U32.TRUNC.NTZ R90, R5 ;  /* 0x00000005005a7305 */ /* 0x000ee2000020f000 */
[----:B------:R-:W-:Y:S01]  /*0e20*/  MOV R20, UR4 ;  /* 0x0000000400147c02 */ /* 0x000fe20008000f00 */
[----:B----4-:R-:W-:-:S05]  /*0e30*/  FMUL R4, R4, UR7 ;  /* 0x0000000704047c20 */ /* 0x010fca0008400000 */
[----:B------:R-:W-:Y:S01]  /*0e40*/  BAR.SYNC.DEFER_BLOCKING 0x0 ;  /* 0x0000000000007b1d */ /* 0x000fe20000010000 */
[----:B------:R-:W-:-:S05]  /*0e50*/  ISETP.GE.AND P0, PT, R9, 0x1, PT ;  /* 0x000000010900780c */ /* 0x000fca0003f06270 */
[----:B------:R-:W4:Y:S02]  /*0e60*/  F2I.U32.TRUNC.NTZ R83, R4 ;  /* 0x0000000400537305 */ /* 0x000f24000020f000 */
[----:B------:R-:W1:Y:S01]  /*0e70*/  S2UR UR36, SR_CTAID.Z ;  /* 0x00000000002479c3 */ /* 0x000e620000002700 */
[----:B---3--:R-:W-:-:S05]  /*0e80*/  IADD3 R90, PT, PT, -R90, RZ, RZ ;  /* 0x000000ff5a5a7210 */ /* 0x008fca0007ffe1ff */
[----:B--2---:R-:W-:Y:S01]  /*0e90*/  IMAD R90, R3, R90, UR5 ;  /* 0x00000005035a7e24 */ /* 0x004fe2000f8e025a */
[----:B----4-:R-:W-:-:S05]  /*0ea0*/  IADD3 R83, PT, PT, -R83, RZ, RZ ;  /* 0x000000ff53537210 */ /* 0x010fca0007ffe1ff */
[----:B-1----:R-:W-:Y:S01]  /*0eb0*/  IMAD R83, R2, R83, UR4 ;  /* 0x0000000402537e24 */ /* 0x002fe2000f8e0253 */
[----:B------:R-:W-:Y:S06]  /*0ec0*/  @!P0 BRA `(.L_x_15) ;  /* 0x0000000000b88947 */ /* 0x000fec0003800000 */
[----:B------:R-:W1:Y:S01]  /*0ed0*/  LDC.64 R4, c[0x0][0xb18] ;  /* 0x0002c600ff047b82 */ /* 0x000e620000000a00 */
[----:B------:R-:W-:-:S07]  /*0ee0*/  ISETP.NE.AND P0, PT, R9, 0x1, PT ;  /* 0x000000010900780c */ /* 0x000fce0003f05270 */
[----:B------:R-:W2:Y:S08]  /*0ef0*/  LDC R10, c[0x0][0xb0c] ;  /* 0x0002c300ff0a7b82 */ /* 0x000eb00000000800 */
[----:B------:R-:W3:Y:S08]  /*0f00*/  LDC R11, c[0x0][0x370] ;  /* 0x0000dc00ff0b7b82 */ /* 0x000ef00000000800 */
[----:B------:R-:W4:Y:S01]  /*0f10*/  LDC R12, c[0x0][0x374] ;  /* 0x0000dd00ff0c7b82 */ /* 0x000f220000000800 */
[----:B-1----:R-:W-:-:S07]  /*0f20*/  ISETP.NE.AND P1, PT, R4, 0x1, PT ;  /* 0x000000010400780c */ /* 0x002fce0003f25270 */
[----:B------:R-:W3:Y:S01]  /*0f30*/  LDC.64 R6, c[0x0][0xb10] ;  /* 0x0002c400ff067b82 */ /* 0x000ee20000000a00 */
[----:B--2---:R-:W-:-:S07]  /*0f40*/  ISETP.NE.AND P2, PT, R10, 0x1, PT ;  /* 0x000000010a00780c */ /* 0x004fce0003f45270 */
[----:B------:R-:W1:Y:S08]  /*0f50*/  LDC R8, c[0x0][0xb20] ;  /* 0x0002c800ff087b82 */ /* 0x000e700000000800 */
[----:B------:R-:W2:Y:S01]  /*0f60*/  LDC.64 R2, c[0x0][0xb28] ;  /* 0x0002ca00ff027b82 */ /* 0x000ea20000000a00 */
[----:B----4-:R-:W-:-:S04]  /*0f70*/  IMAD.HI.U32 R13, R12, R5, RZ ;  /* 0x000000050c0d7227 */ /* 0x010fc800078e00ff */
[----:B------:R-:W-:-:S04]  /*0f80*/  IMAD.HI.U32 R5, R20, R5, RZ ;  /* 0x0000000514057227 */ /* 0x000fc800078e00ff */
[----:B---3--:R-:W-:-:S04]  /*0f90*/  IMAD.HI.U32 R14, R11, R6, RZ ;  /* 0x000000060b0e7227 */ /* 0x008fc800078e00ff */
[C---:B------:R-:W-:Y:S01]  /*0fa0*/  IMAD.HI.U32 R16, R21.reuse, R6, RZ ;  /* 0x0000000615107227 */ /* 0x040fe200078e00ff */
[-C--:B------:R-:W-:Y:S02]  /*0fb0*/  @P2 SHF.R.U32.HI R11, RZ, R7.reuse, R14 ;  /* 0x00000007ff0b2219 */ /* 0x080fe4000001160e */
[-C--:B-1----:R-:W-:Y:S02]  /*0fc0*/  @P1 SHF.R.U32.HI R12, RZ, R8.reuse, R13 ;  /* 0x00000008ff0c1219 */ /* 0x082fe4000001160d */
[----:B------:R-:W-:Y:S02]  /*0fd0*/  SHF.R.U32.HI R5, RZ, R8, R5 ;  /* 0x00000008ff057219 */ /* 0x000fe40000011605 */
[----:B------:R-:W-:Y:S02]  /*0fe0*/  SHF.R.U32.HI R16, RZ, R7, R16 ;  /* 0x00000007ff107219 */ /* 0x000fe40000011610 */
[----:B------:R-:W-:Y:S01]  /*0ff0*/  SEL R5, R20, R5, !P1 ;  /* 0x0000000514057207 */ /* 0x000fe20004800000 */
[----:B--2---:R-:W-:Y:S01]  /*1000*/  IMAD.HI.U32 R14, R12, R2, RZ ;  /* 0x000000020c0e7227 */ /* 0x004fe200078e00ff */
[----:B------:R-:W-:-:S02]  /*1010*/  SEL R7, R21, R16, !P2 ;  /* 0x0000001015077207 */ /* 0x000fc40005000000 */
[----:B------:R-:W-:Y:S01]  /*1020*/  IADD3 R13, PT, PT, -R5, RZ, RZ ;  /* 0x000000ff050d7210 */ /* 0x000fe20007ffe1ff */
[----:B------:R-:W-:Y:S01]  /*1030*/  IMAD.HI.U32 R6, R11, R2, RZ ;  /* 0x000000020b067227 */ /* 0x000fe200078e00ff */
[----:B------:R-:W-:-:S03]  /*1040*/  @P0 SHF.R.U32.HI R12, RZ, R3, R14 ;  /* 0x00000003ff0c0219 */ /* 0x000fc6000001160e */
[----:B------:R-:W-:Y:S01]  /*1050*/  IMAD R13, R4, R13, R20 ;  /* 0x0000000d040d7224 */ /* 0x000fe200078e0214 */
[----:B------:R-:W-:Y:S01]  /*1060*/  @P0 SHF.R.U32.HI R11, RZ, R3, R6 ;  /* 0x00000003ff0b0219 */ /* 0x000fe20000011606 */
[----:B------:R-:W-:-:S04]  /*1070*/  IMAD R12, R12, R9, RZ ;  /* 0x000000090c0c7224 */ /* 0x000fc800078e02ff */
[----:B------:R-:W-:Y:S01]  /*1080*/  IMAD R6, R11, R9, RZ ;  /* 0x000000090b067224 */ /* 0x000fe200078e02ff */
[----:B------:R-:W-:-:S04]  /*1090*/  ISETP.GE.AND P1, PT, R5, R12, PT ;  /* 0x0000000c0500720c */ /* 0x000fc80003f26270 */
[----:B------:R-:W-:Y:S01]  /*10a0*/  ISETP.GE.OR P1, PT, R7, R6, P1 ;  /* 0x000000060700720c */ /* 0x000fe20000f26670 */
[----:B------:R-:W-:-:S05]  /*10b0*/  IMAD.HI.U32 R6, R5, R2, RZ ;  /* 0x0000000205067227 */ /* 0x000fca00078e00ff */
[----:B------:R-:W-:-:S04]  /*10c0*/  SHF.R.U32.HI R6, RZ, R3, R6 ;  /* 0x00000003ff067219 */ /* 0x000fc80000011606 */
[----:B------:R-:W-:-:S03]  /*10d0*/  SEL R6, R5, R6, !P0 ;  /* 0x0000000605067207 */ /* 0x000fc60004000000 */
[----:B------:R-:W-:Y:S01]  /*10e0*/  @!P1 IMAD.HI.U32 R8, R7, R2, RZ ;  /* 0x0000000207089227 */ /* 0x000fe200078e00ff */
[----:B------:R-:W-:-:S04]  /*10f0*/  IADD3 R2, PT, PT, -R6, RZ, RZ ;  /* 0x000000ff06027210 */ /* 0x000fc80007ffe1ff */
[----:B------:R-:W-:Y:S01]  /*1100*/  @!P1 SHF.R.U32.HI R8, RZ, R3, R8 ;  /* 0x00000003ff089219 */ /* 0x000fe20000011608 */
[----:B------:R-:W-:-:S03]  /*1110*/  IMAD R2, R9, R2, R5 ;  /* 0x0000000209027224 */ /* 0x000fc600078e0205 */
[----:B------:R-:W-:-:S05]  /*1120*/  @!P1 SEL R3, R7, R8, !P0 ;  /* 0x0000000807039207 */ /* 0x000fca0004000000 */
[--C-:B------:R-:W-:Y:S02]  /*1130*/  @!P1 IMAD.IADD R6, R6, 0x1, -R3.reuse ;  /* 0x0000000106069824 */ /* 0x100fe400078e0a03 */
[----:B------:R-:W-:Y:S01]  /*1140*/  @!P1 IMAD R3, R2, R11, R3 ;  /* 0x0000000b02039224 */ /* 0x000fe200078e0203 */
[----:B------:R-:W-:Y:S01]  /*1150*/  IADD3 R2, PT, PT, -R7, RZ, RZ ;  /* 0x000000ff07027210 */ /* 0x000fe20007ffe1ff */
[----:B------:R-:W-:Y:S02]  /*1160*/  @!P1 IMAD R5, R6, R9, R7 ;  /* 0x0000000906059224 */ /* 0x000fe400078e0207 */
[----:B------:R-:W-:Y:S02]  /*1170*/  @!P1 IMAD.MOV.U32 R7, RZ, RZ, R3 ;  /* 0x000000ffff079224 */ /* 0x000fe400078e0003 */
[----:B------:R-:W-:Y:S02]  /*1180*/  IMAD R2, R10, R2, R21 ;  /* 0x000000020a027224 */ /* 0x000fe400078e0215 */
[----:B------:R-:W-:-:S02]  /*1190*/  IMAD R20, R5, R4, R13 ;  /* 0x0000000405147224 */ /* 0x000fc400078e020d */
[----:B------:R-:W-:Y:S02]  /*11a0*/  IMAD R21, R7, R10, R2 ;  /* 0x0000000a07157224 */ /* 0x000fe400078e0202 */
.L_x_15:
[----:B------:R-:W1:Y:S01]  /*11b0*/  LDCU UR4, c[0x0][0xb30] ;  /* 0x00016600ff0477ac */ /* 0x000e620008000800 */
[----:B------:R-:W2:Y:S08]  /*11c0*/  S2UR UR37, SR_CgaCtaId ;  /* 0x00000000002579c3 */ /* 0x000eb00000008800 */
[----:B------:R-:W3:Y:S01]  /*11d0*/  LDC R40, c[0x0][0xb24] ;  /* 0x0002c900ff287b82 */ /* 0x000ee20000000800 */
[----:B-1----:R-:W-:-:S09]  /*11e0*/  UISETP.NE.AND UP1, UPT, UR4, 0x1, UPT ;  /* 0x000000010400788c */ /* 0x002fd2000bf25270 */
[----:B--2---:R-:W-:Y:S05]  /*11f0*/  BRA.U UP1, `(.L_x_16) ;  /* 0x0000000101407547 */ /* 0x004fea000b800000 */
[----:B------:R-:W1:Y:S08]  /*1200*/  LDC.64 R4, c[0x0][0xb10] ;  /* 0x0002c400ff047b82 */ /* 0x000e700000000a00 */
[----:B------:R-:W2:Y:S08]  /*1210*/  LDC.64 R2, c[0x0][0xb18] ;  /* 0x0002c600ff027b82 */ /* 0x000eb00000000a00 */
[----:B------:R-:W4:Y:S08]  /*1220*/  LDC R6, c[0x0][0xb20] ;  /* 0x0002c800ff067b82 */ /* 0x000f300000000800 */
[----:B------:R-:W3:Y:S01]  /*1230*/  LDC R8, c[0x0][0xb0c] ;  /* 0x0002c300ff087b82 */ /* 0x000ee20000000800 */
[----:B-1----:R-:W-:-:S05]  /*1240*/  IMAD.HI.U32 R4, R21, R4, RZ ;  /* 0x0000000415047227 */ /* 0x002fca00078e00ff */
[----:B------:R-:W-:Y:S01]  /*1250*/  SHF.R.U32.HI R4, RZ, R5, R4 ;  /* 0x00000005ff047219 */ /* 0x000fe20000011604 */
[----:B--2---:R-:W-:Y:S01]  /*1260*/  IMAD.HI.U32 R3, R20, R3, RZ ;  /* 0x0000000314037227 */ /* 0x004fe200078e00ff */
[----:B------:R-:W-:-:S04]  /*1270*/  ISETP.NE.AND P0, PT, R2, 0x1, PT ;  /* 0x000000010200780c */ /* 0x000fc80003f05270 */
[----:B----4-:R-:W-:-:S04]  /*1280*/  SHF.R.U32.HI R3, RZ, R6, R3 ;  /* 0x00000006ff037219 */ /* 0x010fc80000011603 */
[----:B------:R-:W-:Y:S02]  /*1290*/  SEL R3, R20, R3, !P0 ;  /* 0x0000000314037207 */ /* 0x000fe40004000000 */
[----:B---3--:R-:W-:-:S04]  /*12a0*/  ISETP.NE.AND P1, PT, R8, 0x1, PT ;  /* 0x000000010800780c */ /* 0x008fc80003f25270 */
[----:B------:R-:W-:-:S05]  /*12b0*/  SEL R4, R21, R4, !P1 ;  /* 0x0000000415047207 */ /* 0x000fca0004800000 */
[----:B------:R-:W-:Y:S02]  /*12c0*/  IMAD.IADD R5, R3, 0x1, -R4 ;  /* 0x0000000103057824 */ /* 0x000fe400078e0a04 */
[----:B------:R-:W-:Y:S02]  /*12d0*/  IMAD.IADD R3, R4, 0x1, -R3 ;  /* 0x0000000104037824 */ /* 0x000fe400078e0a03 */
[----:B------:R-:W-:Y:S02]  /*12e0*/  IMAD R21, R5, R8, R21 ;  /* 0x0000000805157224 */ /* 0x000fe400078e0215 */
[----:B------:R-:W-:-:S07]  /*12f0*/  IMAD R20, R3, R2, R20 ;  /* 0x0000000203147224 */ /* 0x000fce00078e0214 */
.L_x_16:
[----:B------:R-:W-:Y:S01]  /*1300*/  BAR.SYNC.DEFER_BLOCKING 0x0 ;  /* 0x0000000000007b1d */ /* 0x000fe20000010000 */
[----:B------:R-:W-:Y:S01]  /*1310*/  UISETP.NE.AND UP1, UPT, UR8, 0x2, UPT ;  /* 0x000000020800788c */ /* 0x000fe2000bf25270 */
[----:B------:R-:W-:Y:S02]  /*1320*/  ISETP.NE.OR P5, PT, R0, 0x2, !P5 ;  /* 0x000000020000780c */ /* 0x000fe40006fa5670 */
[----:B------:R-:W-:-:S06]  /*1330*/  LOP3.LUT R2, R103, 0x1f, RZ, 0xc0, !PT ;  /* 0x0000001f67027812 */ /* 0x000fcc00078ec0ff */
[----:B------:R-:W-:Y:S05]  /*1340*/  BRA.U UP1, `(.L_x_17) ;  /* 0x0000001101387547 */ /* 0x000fea000b800000 */
[----:B------:R-:W1:Y:S01]  /*1350*/  LDCU UR13, c[0x0][0x38c] ;  /* 0x00007180ff0d77ac */ /* 0x000e620008000800 */
[----:B------:R-:W2:Y:S01]  /*1360*/  LDC R9, c[0x0][0x370] ;  /* 0x0000dc00ff097b82 */ /* 0x000ea20000000800 */
[----:B------:R-:W-:Y:S01]  /*1370*/  PLOP3.LUT P1, PT, PT, PT, UP2, 0x80, 0x8 ;  /* 0x000000000008781c */ /* 0x000fe20003f2f028 */
[----:B------:R-:W-:Y:S01]  /*1380*/  IMAD.MOV.U32 R15, RZ, RZ, 0x1 ;  /* 0x00000001ff0f7424 */ /* 0x000fe200078e00ff */
[----:B------:R-:W-:Y:S01]  /*1390*/  ISETP.EQ.OR P4, PT, R2, RZ, P5 ;  /* 0x000000ff0200720c */ /* 0x000fe20002f82670 */
[----:B------:R-:W-:Y:S01]  /*13a0*/  IMAD.MOV.U32 R14, RZ, RZ, RZ ;  /* 0x000000ffff0e7224 */ /* 0x000fe200078e00ff */
[----:B------:R-:W-:Y:S02]  /*13b0*/  PLOP3.LUT P1, PT, P1, PT, PT, 0x8, 0x80 ;  /* 0x000000000080781c */ /* 0x000fe40000f2e170 */
[----:B------:R-:W-:Y:S01]  /*13c0*/  CS2R R12, SRZ ;  /* 0x00000000000c7805 */ /* 0x000fe2000001ff00 */
[----:B------:R-:W-:Y:S01]  /*13d0*/  IMAD.MOV.U32 R10, RZ, RZ, 0x1 ;  /* 0x00000001ff0a7424 */ /* 0x000fe200078e00ff */
[----:B------:R-:W4:Y:S01]  /*13e0*/  LDC R0, c[0x0][0x374] ;  /* 0x0000dd00ff007b82 */ /* 0x000f220000000800 */
[----:B------:R-:W2:Y:S01]  /*13f0*/  LDCU.64 UR22, c[0x0][0x348] ;  /* 0x00006900ff1677ac */ /* 0x000ea20008000a00 */
[----:B------:R-:W-:Y:S01]  /*1400*/  UMOV UR6, URZ ;  /* 0x000000ff00067c82 */ /* 0x000fe20008000000 */
[----:B-1----:R-:W-:-:S04]  /*1410*/  UIADD3 UR5, UPT, UPT, UR13, 0x1f, URZ ;  /* 0x0000001f0d057890 */ /* 0x002fc8000fffe0ff */
[----:B------:R-:W-:-:S04]  /*1420*/  USHF.R.S32.HI UR4, URZ, 0x1f, UR5 ;  /* 0x0000001fff047899 */ /* 0x000fc80008011405 */
[----:B------:R-:W-:-:S04]  /*1430*/  ULEA.HI UR4, UR4, UR5, URZ, 0x5 ;  /* 0x0000000504047291 */ /* 0x000fc8000f8f28ff */
[----:B------:R-:W-:Y:S02]  /*1440*/  USHF.R.S32.HI UR15, URZ, 0x5, UR4 ;  /* 0x00000005ff0f7899 */ /* 0x000fe40008011404 */
[----:B------:R-:W-:Y:S02]  /*1450*/  UIADD3 UR4, UPT, UPT, UR13, -0x1, URZ ;  /* 0xffffffff0d047890 */ /* 0x000fe4000fffe0ff */
[----:B------:R-:W-:Y:S02]  /*1460*/  UISETP.LT.U32.AND UP0, UPT, UR15, 0x3, UPT ;  /* 0x000000030f00788c */ /* 0x000fe4000bf01070 */
[----:B------:R-:W-:Y:S02]  /*1470*/  UISETP.GE.U32.AND UP1, UPT, UR4, -0x3f, UPT ;  /* 0xffffffc10400788c */ /* 0x000fe4000bf26070 */
[----:B------:R-:W-:Y:S02]  /*1480*/  USEL UR14, UR15, 0x3, UP0 ;  /* 0x000000030f0e7887 */ /* 0x000fe40008000000 */
[----:B------:R-:W-:-:S02]  /*1490*/  UIADD3 UR13, UPT, UPT, UR13, 0x3e, URZ ;  /* 0x0000003e0d0d7890 */ /* 0x000fc4000fffe0ff */
[----:B------:R-:W-:Y:S02]  /*14a0*/  UIADD3 UR5, UPT, UPT, UR14, -0x1, URZ ;  /* 0xffffffff0e057890 */ /* 0x000fe4000fffe0ff */
[----:B------:R-:W-:-:S03]  /*14b0*/  UIADD3 UR7, UPT, UPT, UR15, -UR14, URZ ;  /* 0x8000000e0f077290 */ /* 0x000fc6000fffe0ff */
[----:B------:R-:W-:-:S04]  /*14c0*/  @UP1 UIADD3 UR5, UPT, UPT, UR14, URZ, URZ ;  /* 0x000000ff0e051290 */ /* 0x000fc8000fffe0ff */
[----:B--2---:R-:W-:-:S12]  /*14d0*/  UIADD3 UR5, UPT, UPT, UR5, 0x1, URZ ;  /* 0x0000000105057890 */ /* 0x004fd8000fffe0ff */
.L_x_35:
[----:B------:R-:W-:Y:S01]  /*14e0*/  UISETP.NE.AND UP0, UPT, UR37, URZ, UPT ;  /* 0x000000ff2500728c */ /* 0x000fe2000bf05270 */
[----:B------:R-:W1:Y:S08]  /*14f0*/  S2UR UR37, SR_CgaCtaId ;  /* 0x00000000002579c3 */ /* 0x000e700000008800 */
[----:B------:R-:W-:Y:S05]  /*1500*/  BRA.U UP0, `(.L_x_18) ;  /* 0x0000000100347547 */ /* 0x000fea000b800000 */
[----:B------:R-:W2:Y:S01]  /*1510*/  S2R R2, SR_CgaCtaId ;  /* 0x0000000000027919 */ /* 0x000ea20000008800 */
[----:B------:R-:W-:-:S04]  /*1520*/  MOV R3, 0x400 ;  /* 0x0000040000037802 */ /* 0x000fc80000000f00 */
[----:B--2---:R-:W-:Y:S02]  /*1530*/  LEA R3, R2, R3, 0x18 ;  /* 0x0000000302037211 */ /* 0x004fe400078ec0ff */
[----:B------:R-:W-:-:S03]  /*1540*/  SHF.L.U32 R2, R10, 0x1f, RZ ;  /* 0x0000001f0a027819 */ /* 0x000fc600000006ff */
[----:B------:R-:W-:-:S04]  /*1550*/  IMAD R3, R12, 0x8, R3 ;  /* 0x000000080c037824 */ /* 0x000fc800078e0203 */
[----:B------:R-:W2:Y:S02]  /*1560*/  SYNCS.PHASECHK.TRANS64.TRYWAIT P0, [R3+URZ+0xd0], R2 ;  /* 0x0000d002030075a7 */ /* 0x000ea400080011ff */
[----:B--2---:R-:W-:Y:S05]  /*1570*/  @!P0 BRA `(.L_x_19) ;  /* 0x0000005800a88947 */ /* 0x004fea0003800000 */
.L_x_104:
[----:B------:R-:W-:Y:S01]  /*1580*/  VIADD R12, R12, 0x1 ;  /* 0x000000010c0c7836 */ /* 0x000fe20000000000 */
[----:B------:R2:W-:Y:S04]  /*1590*/  SYNCS.ARRIVE.TRANS64.A1T0 RZ, [R3+URZ+0xc0], RZ ;  /* 0x0000c0ff03ff79a7 */ /* 0x0005e800081000ff */
[----:B------:R-:W-:-:S04]  /*15a0*/  ISETP.NE.AND P0, PT, R12, 0x2, PT ;  /* 0x000000020c00780c */ /* 0x000fc80003f05270 */
[----:B------:R-:W-:Y:S02]  /*15b0*/  SEL R12, R12, RZ, P0 ;  /* 0x000000ff0c0c7207 */ /* 0x000fe40000000000 */
[----:B--2---:R-:W-:-:S04]  /*15c0*/  SEL R3, RZ, 0x1, P0 ;  /* 0x00000001ff037807 */ /* 0x004fc80000000000 */
[----:B------:R-:W-:-:S07]  /*15d0*/  LOP3.LUT R10, R10, R3, RZ, 0x3c, !PT ;  /* 0x000000030a0a7212 */ /* 0x000fce00078e3cff */
.L_x_18:
[----:B------:R-:W-:Y:S01]  /*15e0*/  UMOV UR4, 0x400 ;  /* 0x0000040000047882 */ /* 0x000fe20000000000 */
[----:B------:R-:W-:Y:S01]  /*15f0*/  SHF.L.U32 R2, R15, 0x1f, RZ ;  /* 0x0000001f0f027819 */ /* 0x000fe200000006ff */
[----:B-1----:R-:W-:Y:S01]  /*1600*/  ULEA UR4, UR37, UR4, 0x18 ;  /* 0x0000000425047291 */ /* 0x002fe2000f8ec0ff */
[----:B------:R-:W-:Y:S01]  /*1610*/  R2UR UR35, R21 ;  /* 0x00000000152372ca */ /* 0x000fe200000e0000 */
[----:B------:R-:W-:Y:S01]  /*1620*/  UISETP.GE.U32.AND UP0, UPT, UR13, 0x3f, UPT ;  /* 0x0000003f0d00788c */ /* 0x000fe2000bf06070 */
[----:B------:R-:W-:Y:S01]  /*1630*/  R2UR UR11, R20 ;  /* 0x00000000140b72ca */ /* 0x000fe200000e0000 */
[----:B------:R-:W-:Y:S01]  /*1640*/  ULEA UR8, UR6, UR4, 0x3 ;  /* 0x0000000406087291 */ /* 0x000fe2000f8e18ff */
[----:B------:R-:W-:-:S08]  /*1650*/  UMOV UR24, URZ ;  /* 0x000000ff00187c82 */ /* 0x000fd00008000000 */
[----:B------:R1:W2:Y:S01]  /*1660*/  SYNCS.PHASECHK.TRANS64.TRYWAIT P0, [UR8+0x18], R2 ;  /* 0x00001802ff0075a7 */ /* 0x0002a20008001108 */
[----:B------:R-:W-:Y:S02]  /*1670*/  USHF.L.U32 UR35, UR35, 0x6, URZ ;  /* 0x0000000623237899 */ /* 0x000fe400080006ff */
[----:B------:R-:W-:Y:S01]  /*1680*/  USHF.L.U32 UR11, UR11, 0x7, URZ ;  /* 0x000000070b0b7899 */ /* 0x000fe200080006ff */
[----:B------:R-:W-:Y:S11]  /*1690*/  BRA.U !UP0, `(.L_x_20) ;  /* 0x0000000108a87547 */ /* 0x000ff6000b800000 */
[----:B------:R-:W-:Y:S01]  /*16a0*/  UMOV UR16, URZ ;  /* 0x000000ff00107c82 */ /* 0x000fe20008000000 */
[----:B------:R-:W-:-:S05]  /*16b0*/  UMOV UR17, UR6 ;  /* 0x0000000600117c82 */ /* 0x000fca0008000000 */
.L_x_25:
[----:B-1----:R-:W-:Y:S01]  /*16c0*/  ULEA UR33, UR17, UR4, 0x3 ;  /* 0x0000000411217291 */ /* 0x002fe2000f8e18ff */
[----:B--2---:R-:W-:Y:S01]  /*16d0*/  @!P5 MOV R3, 0x1800 ;  /* 0x000018000003d802 */ /* 0x004fe20000000f00 */
[----:B--2---:R-:W-:Y:S10]  /*16e0*/  @P0 BRA `(.L_x_21) ;  /* 0x00000000000c0947 */ /* 0x004ff40003800000 */
[----:B------:R-:W-:-:S04]  /*16f0*/  SHF.L.U32 R5, R15, 0x1f, RZ ;  /* 0x0000001f0f057819 */ /* 0x000fc800000006ff */
[----:B------:R-:W2:Y:S02]  /*1700*/  SYNCS.PHASECHK.TRANS64.TRYWAIT P0, [UR33+0x18], R5 ;  /* 0x00001805ff0075a7 */ /* 0x000ea40008001121 */
[----:B--2---:R-:W-:Y:S05]  /*1710*/  @!P0 BRA `(.L_x_22) ;  /* 0x0000005800548947 */ /* 0x004fea0003800000 */
.L_x_21:
[----:B------:R2:W-:Y:S01]  /*1720*/  @!P5 SYNCS.ARRIVE.TRANS64 RZ, [UR33], R3 ;  /* 0x00000003ffffd9a7 */ /* 0x0005e20008000021 */
[----:B------:R-:W-:Y:S04]  /*1730*/  BSSY.RECONVERGENT B0, `(.L_x_23) ;  /* 0x0000003000007945 */ /* 0x000fe80003800200 */
[----:B------:R-:W-:Y:S05]  /*1740*/  @P4 BRA `(.L_x_24) ;  /* 0x0000000000044947 */ /* 0x000fea0003800000 */
[----:B------:R-:W-:Y:S05]  /*1750*/  BPT.TRAP 0x1 ;  /* 0x000000040000795c */ /* 0x000fea0000300000 */
.L_x_24:
[----:B------:R-:W-:Y:S05]  /*1760*/  BSYNC.RECONVERGENT B0 ;  /* 0x0000000000007941 */ /* 0x000fea0003800200 */
.L_x_23:
[----:B------:R-:W-:Y:S02]  /*1770*/  UIADD3 UR6, UPT, UPT, UR17, 0x1, URZ ;  /* 0x0000000111067890 */ /* 0x000fe4000fffe0ff */
[----:B------:R-:W-:Y:S02]  /*1780*/  ULEA UR32, UR17, UR4, 0xb ;  /* 0x0000000411207291 */ /* 0x000fe4000f8e58ff */
[----:B------:R-:W-:Y:S02]  /*1790*/  UISETP.NE.AND UP0, UPT, UR6, 0x3, UPT ;  /* 0x000000030600788c */ /* 0x000fe4000bf05270 */
[----:B------:R-:W-:Y:S02]  /*17a0*/  UIADD3 UR26, UP1, UPT, UR22, 0x80, URZ ;  /* 0x00000080161a7890 */ /* 0x000fe4000ff3e0ff */
[----:B------:R-:W-:Y:S02]  /*17b0*/  USEL UR9, URZ, 0x1, UP0 ;  /* 0x00000001ff097887 */ /* 0x000fe40008000000 */
[----:B------:R-:W-:-:S02]  /*17c0*/  USEL UR6, UR6, URZ, UP0 ;  /* 0x000000ff06067287 */ /* 0x000fc40008000000 */
[----:B------:R-:W-:Y:S02]  /*17d0*/  UIADD3 UR20, UP0, UPT, UR22, 0x180, URZ ;  /* 0x0000018016147890 */ /* 0x000fe4000ff1e0ff */
[----:B------:R-:W-:Y:S01]  /*17e0*/  ULEA UR8, UR6, UR4, 0x3 ;  /* 0x0000000406087291 */ /* 0x000fe2000f8e18ff */
[----:B------:R-:W-:Y:S01]  /*17f0*/  LOP3.LUT R15, R15, UR9, RZ, 0x3c, !PT ;  /* 0x000000090f0f7c12 */ /* 0x000fe2000f8e3cff */
[----:B------:R-:W-:Y:S02]  /*1800*/  USHF.L.U32 UR34, UR16, 0x5, URZ ;  /* 0x0000000510227899 */ /* 0x000fe400080006ff */
[----:B------:R-:W-:Y:S01]  /*1810*/  UIADD3.X UR27, UPT, UPT, URZ, UR23, URZ, UP1, !UPT ;  /* 0x00000017ff1b7290 */ /* 0x000fe20008ffe4ff */
[----:B-1----:R-:W-:Y:S01]  /*1820*/  SHF.L.U32 R2, R15, 0x1f, RZ ;  /* 0x0000001f0f027819 */ /* 0x002fe200000006ff */
[----:B------:R-:W-:Y:S02]  /*1830*/  UIADD3 UR32, UPT, UPT, UR32, 0x4400, URZ ;  /* 0x0000440020207890 */ /* 0x000fe4000fffe0ff */
[----:B------:R-:W-:Y:S01]  /*1840*/  UIADD3.X UR21, UPT, UPT, URZ, UR23, URZ, UP0, !UPT ;  /* 0x00000017ff157290 */ /* 0x000fe200087fe4ff */
[----:B------:R1:W1:Y:S01]  /*1850*/  SYNCS.PHASECHK.TRANS64.TRYWAIT P0, [UR8+0x18], R2 ;  /* 0x00001802ff0075a7 */ /* 0x0002620008001108 */
[----:B------:R-:W-:Y:S01]  /*1860*/  ULEA UR8, UR17, UR4, 0xc ;  /* 0x0000000411087291 */ /* 0x000fe2000f8e60ff */
[----:B------:R-:W-:Y:S01]  /*1870*/  UMOV UR18, 0x0 ;  /* 0x0000000000127882 */ /* 0x000fe20000000000 */
[----:B------:R-:W-:-:S02]  /*1880*/  UMOV UR19, 0x10000000 ;  /* 0x1000000000137882 */ /* 0x000fc40000000000 */
[----:B------:R-:W-:Y:S01]  /*1890*/  UIADD3 UR8, UPT, UPT, UR8, 0x5c00, URZ ;  /* 0x00005c0008087890 */ /* 0x000fe2000fffe0ff */
[----:B------:R1:W-:Y:S01]  /*18a0*/  UTMALDG.3D [UR32], [UR26], desc[UR18] ;  /* 0x000012201a0075b4 */ /* 0x0003e20008011000 */
[----:B------:R-:W-:Y:S01]  /*18b0*/  UMOV UR12, UR36 ;  /* 0x00000024000c7c82 */ /* 0x000fe20008000000 */
[----:B------:R-:W-:Y:S01]  /*18c0*/  UMOV UR9, UR33 ;  /* 0x0000002100097c82 */ /* 0x000fe20008000000 */
[----:B------:R-:W-:Y:S01]  /*18d0*/  UMOV UR10, UR34 ;  /* 0x00000022000a7c82 */ /* 0x000fe20008000000 */
[----:B------:R-:W-:Y:S01]  /*18e0*/  UIADD3 UR16, UPT, UPT, UR16, 0x1, URZ ;  /* 0x0000000110107890 */ /* 0x000fe2000fffe0ff */
[----:B------:R-:W-:Y:S01]  /*18f0*/  UMOV UR24, UR5 ;  /* 0x0000000500187c82 */ /* 0x000fe20008000000 */
[----:B------:R-:W-:Y:S02]  /*1900*/  UMOV UR17, UR6 ;  /* 0x0000000600117c82 */ /* 0x000fe40008000000 */
[----:B------:R1:W-:Y:S01]  /*1910*/  UTMALDG.3D [UR8], [UR20], desc[UR18] ;  /* 0x00001208140075b4 */ /* 0x0003e20008011000 */
[----:B------:R-:W-:-:S09]  /*1920*/  UISETP.NE.AND UP0, UPT, UR16, UR5, UPT ;  /* 0x000000051000728c */ /* 0x000fd2000bf05270 */
[----:B------:R-:W-:Y:S05]  /*1930*/  BRA.U UP0, `(.L_x_25) ;  /* 0xfffffffd00607547 */ /* 0x000fea000b83ffff */
.L_x_20:
[----:B-1----:R-:W-:Y:S01]  /*1940*/  ULEA UR8, UR6, UR4, 0x3 ;  /* 0x0000000406087291 */ /* 0x002fe2000f8e18ff */
[----:B------:R-:W-:Y:S01]  /*1950*/  SHF.L.U32 R2, R15, 0x1f, RZ ;  /* 0x0000001f0f027819 */ /* 0x000fe200000006ff */
[----:B------:R-:W-:Y:S01]  /*1960*/  @!P1 SYNCS.ARRIVE.TRANS64.A1T0 RZ, [UR4+0x58], RZ ;  /* 0x000058ffffff99a7 */ /* 0x000fe20008100004 */
[----:B------:R-:W-:-:S06]  /*1970*/  UISETP.GT.AND UP0, UPT, UR15, UR14, UPT ;  /* 0x0000000e0f00728c */ /* 0x000fcc000bf04270 */
[----:B--2---:R1:W2:Y:S03]  /*1980*/  SYNCS.PHASECHK.TRANS64.TRYWAIT P0, [UR8+0x18], R2 ;  /* 0x00001802ff0075a7 */ /* 0x0042a60008001108 */
[----:B------:R-:W-:Y:S05]  /*1990*/  BRA.U !UP0, `(.L_x_26) ;  /* 0x0000000108ac7547 */ /* 0x000fea000b800000 */
[----:B------:R-:W-:Y:S01]  /*19a0*/  UIADD3 UR21, UPT, UPT, UR7, UR24, URZ ;  /* 0x0000001807157290 */ /* 0x000fe2000fffe0ff */
[----:B------:R-:W-:-:S11]  /*19b0*/  UMOV UR25, UR6 ;  /* 0x0000000600197c82 */ /* 0x000fd60008000000 */
.L_x_31:
[----:B-1----:R-:W-:Y:S01]  /*19c0*/  ULEA UR17, UR25, UR4, 0x3 ;  /* 0x0000000419117291 */ /* 0x002fe2000f8e18ff */
[----:B--2---:R-:W-:Y:S01]  /*19d0*/  @!P5 MOV R3, 0x1800 ;  /* 0x000018000003d802 */ /* 0x004fe20000000f00 */
[----:B--2---:R-:W-:Y:S10]  /*19e0*/  @P0 BRA `(.L_x_27) ;  /* 0x00000000000c0947 */ /* 0x004ff40003800000 */
[----:B------:R-:W-:-:S04]  /*19f0*/  SHF.L.U32 R5, R15, 0x1f, RZ ;  /* 0x0000001f0f057819 */ /* 0x000fc800000006ff */
[----:B------:R-:W2:Y:S02]  /*1a00*/  SYNCS.PHASECHK.TRANS64.TRYWAIT P0, [UR17+0x18], R5 ;  /* 0x00001805ff0075a7 */ /* 0x000ea40008001111 */
[----:B--2---:R-:W-:Y:S05]  /*1a10*/  @!P0 BRA `(.L_x_28) ;  /* 0x0000005400ac8947 */ /* 0x004fea0003800000 */
.L_x_27:
[----:B------:R2:W-:Y:S01]  /*1a20*/  @!P5 SYNCS.ARRIVE.TRANS64 RZ, [UR17], R3 ;  /* 0x00000003ffffd9a7 */ /* 0x0005e20008000011 */
[----:B------:R-:W-:Y:S04]  /*1a30*/  BSSY.RECONVERGENT B0, `(.L_x_29) ;  /* 0x0000003000007945 */ /* 0x000fe80003800200 */
[----:B------:R-:W-:Y:S05]  /*1a40*/  @P4 BRA `(.L_x_30) ;  /* 0x0000000000044947 */ /* 0x000fea0003800000 */
[----:B------:R-:W-:Y:S05]  /*1a50*/  BPT.TRAP 0x1 ;  /* 0x000000040000795c */ /* 0x000fea0000300000 */
.L_x_30:
[----:B------:R-:W-:Y:S05]  /*1a60*/  BSYNC.RECONVERGENT B0 ;  /* 0x0000000000007941 */ /* 0x000fea0003800200 */
.L_x_29:
        /* <DEDUP_REMOVED lines=10> */
[----:B------:R-:W-:Y:S01]  /*1b10*/  UIADD3 UR16, UPT, UPT, UR16, 0x4400, URZ ;  /* 0x0000440010107890 */ /* 0x000fe2000fffe0ff */
[----:B-1----:R-:W-:Y:S01]  /*1b20*/  SHF.L.U32 R2, R15, 0x1f, RZ ;  /* 0x0000001f0f027819 */ /* 0x002fe200000006ff */
[----:B------:R-:W-:Y:S02]  /*1b30*/  UIADD3.X UR31, UPT, UPT, URZ, UR23, URZ, UP1, !UPT ;  /* 0x00000017ff1f7290 */ /* 0x000fe40008ffe4ff */
[----:B------:R-:W-:Y:S01]  /*1b40*/  UIADD3.X UR29, UPT, UPT, URZ, UR23, URZ, UP0, !UPT ;  /* 0x00000017ff1d7290 */ /* 0x000fe200087fe4ff */
[----:B------:R1:W1:Y:S01]  /*1b50*/  SYNCS.PHASECHK.TRANS64.TRYWAIT P0, [UR8+0x18], R2 ;  /* 0x00001802ff0075a7 */ /* 0x0002620008001108 */
[----:B------:R-:W-:Y:S01]  /*1b60*/  ULEA UR8, UR25, UR4, 0xc ;  /* 0x0000000419087291 */ /* 0x000fe2000f8e60ff */
[----:B------:R-:W-:Y:S01]  /*1b70*/  UMOV UR26, 0x0 ;  /* 0x00000000001a7882 */ /* 0x000fe20000000000 */
[----:B------:R-:W-:-:S02]  /*1b80*/  UMOV UR27, 0x10000000 ;  /* 0x10000000001b7882 */ /* 0x000fc40000000000 */
[----:B------:R-:W-:Y:S01]  /*1b90*/  UIADD3 UR8, UPT, UPT, UR8, 0x5c00, URZ ;  /* 0x00005c0008087890 */ /* 0x000fe2000fffe0ff */
[----:B------:R-:W-:Y:S01]  /*1ba0*/  UMOV UR19, UR35 ;  /* 0x0000002300137c82 */ /* 0x000fe20008000000 */
[----:B------:R-:W-:Y:S01]  /*1bb0*/  UMOV UR20, UR36 ;  /* 0x0000002400147c82 */ /* 0x000fe20008000000 */
[----:B------:R-:W-:Y:S01]  /*1bc0*/  UMOV UR12, UR36 ;  /* 0x00000024000c7c82 */ /* 0x000fe20008000000 */
[----:B------:R-:W-:Y:S01]  /*1bd0*/  UMOV UR9, UR17 ;  /* 0x0000001100097c82 */ /* 0x000fe20008000000 */
[----:B------:R-:W-:Y:S01]  /*1be0*/  UMOV UR10, UR18 ;  /* 0x00000012000a7c82 */ /* 0x000fe20008000000 */
[----:B------:R1:W-:Y:S01]  /*1bf0*/  UTMALDG.3D [UR16], [UR30], desc[UR26] ;  /* 0x00001a101e0075b4 */ /* 0x0003e20008011000 */
[----:B------:R-:W-:Y:S01]  /*1c00*/  UIADD3 UR24, UPT, UPT, UR24, 0x1, URZ ;  /* 0x0000000118187890 */ /* 0x000fe2000fffe0ff */
[----:B------:R-:W-:-:S03]  /*1c10*/  UMOV UR25, UR6 ;  /* 0x0000000600197c82 */ /* 0x000fc60008000000 */
[----:B------:R-:W-:Y:S01]  /*1c20*/  UISETP.NE.AND UP0, UPT, UR24, UR21, UPT ;  /* 0x000000151800728c */ /* 0x000fe2000bf05270 */
[----:B------:R1:W-:Y:S08]  /*1c30*/  UTMALDG.3D [UR8], [UR28], desc[UR26] ;  /* 0x00001a081c0075b4 */ /* 0x0003f00008011000 */
[----:B------:R-:W-:Y:S05]  /*1c40*/  BRA.U UP0, `(.L_x_31) ;  /* 0xfffffffd005c7547 */ /* 0x000fea000b83ffff */
.L_x_26:
[C---:B-1----:R-:W-:Y:S01]  /*1c50*/  LEA R2, R14.reuse, UR4, 0x3 ;  /* 0x000000040e027c11 */ /* 0x042fe2000f8e18ff */
[----:B------:R-:W-:Y:S01]  /*1c60*/  NOP ;  /* 0x0000000000007918 */ /* 0x000fe20000000000 */
[----:B--2---:R-:W-:Y:S02]  /*1c70*/  SHF.L.U32 R3, R13, 0x1f, RZ ;  /* 0x0000001f0d037819 */ /* 0x004fe400000006ff */
[----:B------:R-:W-:Y:S02]  /*1c80*/  LEA R4, R14, UR4, 0x4 ;  /* 0x000000040e047c11 */ /* 0x000fe4000f8e20ff */
[----:B------:R-:W1:Y:S02]  /*1c90*/  SYNCS.PHASECHK.TRANS64.TRYWAIT P0, [R2+URZ+0x60], R3 ;  /* 0x00006003020075a7 */ /* 0x000e6400080011ff */
[----:B-1----:R-:W-:Y:S05]  /*1ca0*/  @!P0 BRA `(.L_x_32) ;  /* 0x0000005400208947 */ /* 0x002fea0003800000 */
.L_x_107:
[----:B------:R-:W2:Y:S01]  /*1cb0*/  LDS.128 R4, [R4+0xf0] ;  /* 0x0000f00004047984 */ /* 0x000ea20000000c00 */
[----:B---3--:R-:W-:Y:S01]  /*1cc0*/  ISETP.GE.AND P0, PT, R40, 0x1, PT ;  /* 0x000000012800780c */ /* 0x008fe20003f06270 */
[----:B-1----:R-:W-:Y:S01]  /*1cd0*/  VIADD R2, R2, 0x70 ;  /* 0x0000007002027836 */ /* 0x002fe20000000000 */
[----:B------:R-:W-:Y:S01]  /*1ce0*/  @!PT LDS RZ, [RZ] ;  /* 0x00000000fffff984 */ /* 0x000fe20000000800 */
[----:B------:R-:W-:Y:S01]  /*1cf0*/  @!PT LDS RZ, [RZ] ;  /* 0x00000000fffff984 */ /* 0x000fe20000000800 */
[----:B------:R-:W-:Y:S01]  /*1d00*/  @!PT LDS RZ, [RZ] ;  /* 0x00000000fffff984 */ /* 0x000fe20000000800 */
[----:B------:R-:W-:Y:S01]  /*1d10*/  @!PT LDS RZ, [RZ] ;  /* 0x00000000fffff984 */ /* 0x000fe20000000800 */
[----:B------:R1:W-:Y:S06]  /*1d20*/  MEMBAR.ALL.CTA ;  /* 0x0000000000007992 */ /* 0x0003ec0000008000 */
[----:B-1----:R-:W1:Y:S01]  /*1d30*/  FENCE.VIEW.ASYNC.S ;  /* 0x00000000000073c6 */ /* 0x002e620000000000 */
[----:B------:R-:W-:-:S04]  /*1d40*/  PRMT R2, RZ, 0x654, R2 ;  /* 0x00000654ff027816 */ /* 0x000fc80000000002 */
[----:B-1----:R1:W-:Y:S01]  /*1d50*/  SYNCS.ARRIVE.TRANS64.RED.A1T0 RZ, [R2+URZ], RZ ;  /* 0x000000ff02ff79a7 */ /* 0x0023e200081004ff */
[----:B--2---:R-:W-:-:S13]  /*1d60*/  LOP3.LUT P2, RZ, R6, 0x1, RZ, 0xc0, !PT ;  /* 0x0000000106ff7812 */ /* 0x004fda000784c0ff */
[----:B------:R-:W-:Y:S01]  /*1d70*/  @P2 SHF.R.U32.HI R3, RZ, 0x10, R5 ;  /* 0x00000010ff032819 */ /* 0x000fe20000011605 */
[----:B------:R-:W-:Y:S01]  /*1d80*/  VOTEU.ANY UP0, P2 ;  /* 0x0000000000ff7886 */ /* 0x000fe20001000100 */
[----:B------:R-:W-:Y:S02]  /*1d90*/  @P2 MOV R11, R4 ;  /* 0x00000004000b2202 */ /* 0x000fe40000000f00 */
[----:B------:R-:W-:Y:S02]  /*1da0*/  @P2 R2UR.BROADCAST UR8, R3 ;  /* 0x00000000030822ca */ /* 0x000fe400008e0000 */
[----:B------:R-:W-:-:S11]  /*1db0*/  @P2 LOP3.LUT R8, R5, 0xffff, RZ, 0xc0, !PT ;  /* 0x0000ffff05082812 */ /* 0x000fd600078ec0ff */
[----:B------:R-:W-:Y:S01]  /*1dc0*/  @UP0 UMOV UR36, UR8 ;  /* 0x0000000800240c82 */ /* 0x000fe20008000000 */
[----:B-1----:R-:W-:Y:S05]  /*1dd0*/  @!P0 BRA `(.L_x_33) ;  /* 0x0000000000b88947 */ /* 0x002fea0003800000 */
[----:B------:R-:W4:Y:S01]  /*1de0*/  LDC.64 R4, c[0x0][0xb18] ;  /* 0x0002c600ff047b82 */ /* 0x000f220000000a00 */
[----:B------:R-:W-:-:S07]  /*1df0*/  ISETP.NE.AND P3, PT, R40, 0x1, PT ;  /* 0x000000012800780c */ /* 0x000fce0003f65270 */
[----:B------:R-:W1:Y:S08]  /*1e00*/  LDC.64 R6, c[0x0][0xb10] ;  /* 0x0002c400ff067b82 */ /* 0x000e700000000a00 */
[----:B------:R-:W2:Y:S08]  /*1e10*/  LDC R16, c[0x0][0xb20] ;  /* 0x0002c800ff107b82 */ /* 0x000eb00000000800 */
[----:B------:R-:W3:Y:S01]  /*1e20*/  LDC R18, c[0x0][0xb0c] ;  /* 0x0002c300ff127b82 */ /* 0x000ee20000000800 */
[----:B----4-:R-:W-:Y:S01]  /*1e30*/  IMAD.HI.U32 R17, R0, R5, RZ ;  /* 0x0000000500117227 */ /* 0x010fe200078e00ff */
[----:B------:R-:W-:-:S03]  /*1e40*/  ISETP.NE.AND P0, PT, R4, 0x1, PT ;  /* 0x000000010400780c */ /* 0x000fc60003f05270 */
[----:B------:R-:W-:-:S03]  /*1e50*/  IMAD.HI.U32 R5, R8, R5, RZ ;  /* 0x0000000508057227 */ /* 0x000fc600078e00ff */
[----:B------:R-:W4:Y:S01]  /*1e60*/  LDC.64 R2, c[0x0][0xb28] ;  /* 0x0002ca00ff027b82 */ /* 0x000f220000000a00 */
[----:B-1----:R-:W-:-:S04]  /*1e70*/  IMAD.HI.U32 R20, R9, R6, RZ ;  /* 0x0000000609147227 */ /* 0x002fc800078e00ff */
[----:B------:R-:W-:Y:S01]  /*1e80*/  IMAD.HI.U32 R22, R11, R6, RZ ;  /* 0x000000060b167227 */ /* 0x000fe200078e00ff */
[----:B------:R-:W-:Y:S02]  /*1e90*/  SHF.R.U32.HI R20, RZ, R7, R20 ;  /* 0x00000007ff147219 */ /* 0x000fe40000011614 */
[-C--:B--2---:R-:W-:Y:S02]  /*1ea0*/  SHF.R.U32.HI R17, RZ, R16.reuse, R17 ;  /* 0x00000010ff117219 */ /* 0x084fe40000011611 */
[----:B------:R-:W-:Y:S02]  /*1eb0*/  SHF.R.U32.HI R5, RZ, R16, R5 ;  /* 0x00000010ff057219 */ /* 0x000fe40000011605 */
[----:B------:R-:W-:Y:S02]  /*1ec0*/  SEL R17, R0, R17, !P0 ;  /* 0x0000001100117207 */ /* 0x000fe40004000000 */
[----:B------:R-:W-:Y:S02]  /*1ed0*/  SHF.R.U32.HI R22, RZ, R7, R22 ;  /* 0x00000007ff167219 */ /* 0x000fe40000011616 */
[----:B---3--:R-:W-:-:S02]  /*1ee0*/  ISETP.NE.AND P1, PT, R18, 0x1, PT ;  /* 0x000000011200780c */ /* 0x008fc40003f25270 */
[----:B------:R-:W-:Y:S02]  /*1ef0*/  SEL R5, R8, R5, !P0 ;  /* 0x0000000508057207 */ /* 0x000fe40004000000 */
[----:B------:R-:W-:Y:S02]  /*1f00*/  SEL R19, R9, R20, !P1 ;  /* 0x0000001409137207 */ /* 0x000fe40004800000 */
[----:B------:R-:W-:Y:S01]  /*1f10*/  SEL R7, R11, R22, !P1 ;  /* 0x000000160b077207 */ /* 0x000fe20004800000 */
[----:B----4-:R-:W-:-:S04]  /*1f20*/  IMAD.HI.U32 R20, R17, R2, RZ ;  /* 0x0000000211147227 */ /* 0x010fc800078e00ff */
[----:B------:R-:W-:Y:S01]  /*1f30*/  IMAD.HI.U32 R6, R19, R2, RZ ;  /* 0x0000000213067227 */ /* 0x000fe200078e00ff */
[----:B------:R-:W-:-:S04]  /*1f40*/  @P3 SHF.R.U32.HI R17, RZ, R3, R20 ;  /* 0x00000003ff113219 */ /* 0x000fc80000011614 */
[----:B------:R-:W-:Y:S01]  /*1f50*/  @P3 SHF.R.U32.HI R19, RZ, R3, R6 ;  /* 0x00000003ff133219 */ /* 0x000fe20000011606 */
[----:B------:R-:W-:-:S04]  /*1f60*/  IMAD R17, R40, R17, RZ ;  /* 0x0000001128117224 */ /* 0x000fc800078e02ff */
[----:B------:R-:W-:Y:S01]  /*1f70*/  IMAD R6, R40, R19, RZ ;  /* 0x0000001328067224 */ /* 0x000fe200078e02ff */
[C---:B------:R-:W-:Y:S02]  /*1f80*/  ISETP.GE.AND P0, PT, R5.reuse, R17, PT ;  /* 0x000000110500720c */ /* 0x040fe40003f06270 */
[----:B------:R-:W-:Y:S02]  /*1f90*/  IADD3 R17, PT, PT, -R5, RZ, RZ ;  /* 0x000000ff05117210 */ /* 0x000fe40007ffe1ff */
[----:B------:R-:W-:Y:S01]  /*1fa0*/  ISETP.GE.OR P0, PT, R7, R6, P0 ;  /* 0x000000060700720c */ /* 0x000fe20000706670 */
[----:B------:R-:W-:-:S04]  /*1fb0*/  IMAD.HI.U32 R6, R5, R2, RZ ;  /* 0x0000000205067227 */ /* 0x000fc800078e00ff */
[----:B------:R-:W-:Y:S01]  /*1fc0*/  IMAD R8, R4, R17, R8 ;  /* 0x0000001104087224 */ /* 0x000fe200078e0208 */
[----:B------:R-:W-:-:S04]  /*1fd0*/  SHF.R.U32.HI R6, RZ, R3, R6 ;  /* 0x00000003ff067219 */ /* 0x000fc80000011606 */
[----:B------:R-:W-:-:S03]  /*1fe0*/  SEL R6, R5, R6, !P3 ;  /* 0x0000000605067207 */ /* 0x000fc60005800000 */
[----:B------:R-:W-:-:S04]  /*1ff0*/  @!P0 IMAD.HI.U32 R16, R7, R2, RZ ;  /* 0x0000000207108227 */ /* 0x000fc800078e00ff */
[----:B------:R-:W-:Y:S01]  /*2000*/  IMAD.MOV R2, RZ, RZ, -R6 ;  /* 0x000000ffff027224 */ /* 0x000fe200078e0a06 */
[----:B------:R-:W-:-:S03]  /*2010*/  @!P0 SHF.R.U32.HI R16, RZ, R3, R16 ;  /* 0x00000003ff108219 */ /* 0x000fc60000011610 */
[----:B------:R-:W-:Y:S01]  /*2020*/  IMAD R2, R40, R2, R5 ;  /* 0x0000000228027224 */ /* 0x000fe200078e0205 */
        /* <DEDUP_REMOVED lines=9> */
.L_x_33:
[----:B------:R-:W1:Y:S02]  /*20c0*/  LDCU UR8, c[0x0][0xb30] ;  /* 0x00016600ff0877ac */ /* 0x000e640008000800 */
[----:B-1----:R-:W-:-:S09]  /*20d0*/  UISETP.NE.AND UP0, UPT, UR8, 0x1, UPT ;  /* 0x000000010800788c */ /* 0x002fd2000bf05270 */
[----:B------:R-:W-:Y:S05]  /*20e0*/  BRA.U UP0, `(.L_x_34) ;  /* 0x0000000100407547 */ /* 0x000fea000b800000 */
[----:B------:R-:W1:Y:S08]  /*20f0*/  LDC.64 R4, c[0x0][0xb10] ;  /* 0x0002c400ff047b82 */ /* 0x000e700000000a00 */
[----:B------:R-:W2:Y:S08]  /*2100*/  LDC.64 R2, c[0x0][0xb18] ;  /* 0x0002c600ff027b82 */ /* 0x000eb00000000a00 */
[----:B------:R-:W3:Y:S08]  /*2110*/  LDC R6, c[0x0][0xb20] ;  /* 0x0002c800ff067b82 */ /* 0x000ef00000000800 */
[----:B------:R-:W4:Y:S01]  /*2120*/  LDC R16, c[0x0][0xb0c] ;  /* 0x0002c300ff107b82 */ /* 0x000f220000000800 */
[----:B-1----:R-:W-:-:S05]  /*2130*/  IMAD.HI.U32 R4, R11, R4, RZ ;  /* 0x000000040b047227 */ /* 0x002fca00078e00ff */
[----:B------:R-:W-:Y:S01]  /*2140*/  SHF.R.U32.HI R4, RZ, R5, R4 ;  /* 0x00000005ff047219 */ /* 0x000fe20000011604 */
[----:B--2---:R-:W-:Y:S01]  /*2150*/  IMAD.HI.U32 R3, R8, R3, RZ ;  /* 0x0000000308037227 */ /* 0x004fe200078e00ff */
[----:B------:R-:W-:-:S04]  /*2160*/  ISETP.NE.AND P0, PT, R2, 0x1, PT ;  /* 0x000000010200780c */ /* 0x000fc80003f05270 */
[----:B---3--:R-:W-:-:S04]  /*2170*/  SHF.R.U32.HI R3, RZ, R6, R3 ;  /* 0x00000006ff037219 */ /* 0x008fc80000011603 */
[----:B------:R-:W-:Y:S02]  /*2180*/  SEL R3, R8, R3, !P0 ;  /* 0x0000000308037207 */ /* 0x000fe40004000000 */
[----:B----4-:R-:W-:-:S04]  /*2190*/  ISETP.NE.AND P1, PT, R16, 0x1, PT ;  /* 0x000000011000780c */ /* 0x010fc80003f25270 */
[----:B------:R-:W-:-:S05]  /*21a0*/  SEL R4, R11, R4, !P1 ;  /* 0x000000040b047207 */ /* 0x000fca0004800000 */
[----:B------:R-:W-:Y:S02]  /*21b0*/  IMAD.IADD R5, R3, 0x1, -R4 ;  /* 0x0000000103057824 */ /* 0x000fe400078e0a04 */
[----:B------:R-:W-:Y:S02]  /*21c0*/  IMAD.IADD R3, R4, 0x1, -R3 ;  /* 0x0000000104037824 */ /* 0x000fe400078e0a03 */
[----:B------:R-:W-:Y:S02]  /*21d0*/  IMAD R11, R5, R16, R11 ;  /* 0x00000010050b7224 */ /* 0x000fe400078e020b */
[----:B------:R-:W-:-:S07]  /*21e0*/  IMAD R8, R3, R2, R8 ;  /* 0x0000000203087224 */ /* 0x000fce00078e0208 */
.L_x_34:
[----:B------:R-:W-:Y:S01]  /*21f0*/  VIADD R14, R14, 0x1 ;  /* 0x000000010e0e7836 */ /* 0x000fe20000000000 */
[----:B------:R-:W-:Y:S01]  /*2200*/  PLOP3.LUT P1, PT, PT, PT, PT, 0x80, 0x8 ;  /* 0x000000000008781c */ /* 0x000fe20003f2f070 */
[----:B------:R-:W-:Y:S02]  /*2210*/  IMAD.IADD R21, R11, 0x1, R90 ;  /* 0x000000010b157824 */ /* 0x000fe400078e025a */
[----:B------:R-:W-:Y:S01]  /*2220*/  IMAD.IADD R20, R8, 0x1, R83 ;  /* 0x0000000108147824 */ /* 0x000fe200078e0253 */
[----:B------:R-:W-:-:S04]  /*2230*/  ISETP.NE.AND P0, PT, R14, 0x2, PT ;  /* 0x000000020e00780c */ /* 0x000fc80003f05270 */
[----:B------:R-:W-:Y:S02]  /*2240*/  SEL R2, RZ, 0x1, P0 ;  /* 0x00000001ff027807 */ /* 0x000fe40000000000 */
[----:B------:R-:W-:Y:S02]  /*2250*/  SEL R14, R14, RZ, P0 ;  /* 0x000000ff0e0e7207 */ /* 0x000fe40000000000 */
[----:B------:R-:W-:Y:S01]  /*2260*/  LOP3.LUT R13, R13, R2, RZ, 0x3c, !PT ;  /* 0x000000020d0d7212 */ /* 0x000fe200078e3cff */
[----:B------:R-:W-:Y:S06]  /*2270*/  @P2 BRA `(.L_x_35) ;  /* 0xfffffff000982947 */ /* 0x000fec000383ffff */
[----:B------:R-:W-:Y:S01]  /*2280*/  UIADD3 UR4, UPT, UPT, UR4, 0x18, URZ ;  /* 0x0000001804047890 */ /* 0x000fe2000fffe0ff */
[----:B------:R-:W-:-:S03]  /*2290*/  SHF.L.U32 R3, R15, 0x1f, RZ ;  /* 0x0000001f0f037819 */ /* 0x000fc600000006ff */
[----:B------:R-:W-:-:S09]  /*22a0*/  ULEA UR5, UR6, UR4, 0x3 ;  /* 0x0000000406057291 */ /* 0x000fd2000f8e18ff */
[----:B------:R-:W1:Y:S02]  /*22b0*/  SYNCS.PHASECHK.TRANS64.TRYWAIT P0, [UR5], R3 ;  /* 0x00000003ff0075a7 */ /* 0x000e640008001105 */
[----:B-1----:R-:W-:Y:S05]  /*22c0*/  @!P0 BRA `(.L_x_36) ;  /* 0x0000004c00ac8947 */ /* 0x002fea0003800000 */
.L_x_109:
[----:B------:R-:W-:-:S04]  /*22d0*/  UIADD3 UR6, UPT, UPT, UR6, 0x1, URZ ;  /* 0x0000000106067890 */ /* 0x000fc8000fffe0ff */
[----:B------:R-:W-:-:S04]  /*22e0*/  UISETP.NE.AND UP0, UPT, UR6, 0x3, UPT ;  /* 0x000000030600788c */ /* 0x000fc8000bf05270 */
[----:B------:R-:W-:Y:S02]  /*22f0*/  USEL UR7, URZ, 0x1, UP0 ;  /* 0x00000001ff077887 */ /* 0x000fe40008000000 */
[----:B------:R-:W-:-:S04]  /*2300*/  USEL UR6, UR6, URZ, UP0 ;  /* 0x000000ff06067287 */ /* 0x000fc80008000000 */
[----:B------:R-:W-:Y:S01]  /*2310*/  ULEA UR5, UR6, UR4, 0x3 ;  /* 0x0000000406057291 */ /* 0x000fe2000f8e18ff */
[----:B------:R-:W-:-:S04]  /*2320*/  LOP3.LUT R15, R15, UR7, RZ, 0x3c, !PT ;  /* 0x000000070f0f7c12 */ /* 0x000fc8000f8e3cff */
[----:B-1----:R-:W-:-:S04]  /*2330*/  SHF.L.U32 R3, R15, 0x1f, RZ ;  /* 0x0000001f0f037819 */ /* 0x002fc800000006ff */
[----:B------:R-:W1:Y:S02]  /*2340*/  SYNCS.PHASECHK.TRANS64.TRYWAIT P0, [UR5], R3 ;  /* 0x00000003ff0075a7 */ /* 0x000e640008001105 */
[----:B-1----:R-:W-:Y:S05]  /*2350*/  @!P0 BRA `(.L_x_37) ;  /* 0x0000004c00a08947 */ /* 0x002fea0003800000 */
.L_x_111:
[----:B------:R-:W-:-:S04]  /*2360*/  UIADD3 UR6, UPT, UPT, UR6, 0x1, URZ ;  /* 0x0000000106067890 */ /* 0x000fc8000fffe0ff */
[----:B------:R-:W-:-:S04]  /*2370*/  UISETP.NE.AND UP0, UPT, UR6, 0x3, UPT ;  /* 0x000000030600788c */ /* 0x000fc8000bf05270 */
[----:B------:R-:W-:Y:S02]  /*2380*/  USEL UR5, URZ, 0x1, UP0 ;  /* 0x00000001ff057887 */ /* 0x000fe40008000000 */
[----:B------:R-:W-:-:S04]  /*2390*/  USEL UR6, UR6, URZ, UP0 ;  /* 0x000000ff06067287 */ /* 0x000fc80008000000 */
[----:B------:R-:W-:Y:S01]  /*23a0*/  ULEA UR6, UR6, UR4, 0x3 ;  /* 0x0000000406067291 */ /* 0x000fe2000f8e18ff */
[----:B-1----:R-:W-:-:S04]  /*23b0*/  LOP3.LUT R3, R15, UR5, RZ, 0x3c, !PT ;  /* 0x000000050f037c12 */ /* 0x002fc8000f8e3cff */
[----:B------:R-:W-:Y:S01]  /*23c0*/  SHF.L.U32 R3, R3, 0x1f, RZ ;  /* 0x0000001f03037819 */ /* 0x000fe200000006ff */
[----:B----4-:R-:W-:-:S07]  /*23d0*/  IMAD.U32 R0, RZ, RZ, UR6 ;  /* 0x00000006ff007e24 */ /* 0x010fce000f8e00ff */
.L_x_38:
[----:B-1----:R1:W2:Y:S02]  /*23e0*/  SYNCS.PHASECHK.TRANS64.TRYWAIT P0, [R0+URZ], R3 ;  /* 0x00000003000075a7 */ /* 0x0022a400080011ff */
[----:B--2---:R-:W-:Y:S05]  /*23f0*/  @!P0 NANOSLEEP.SYNCS 0x989680 ;  /* 0x009896800000895d */ /* 0x004fea0003900000 */
[----:B------:R-:W2:Y:S02]  /*2400*/  @!P0 SYNCS.PHASECHK.TRANS64 P0, [R0+URZ], R3 ;  /* 0x00000003000085a7 */ /* 0x000ea400080010ff */
[----:B--2---:R-:W-:Y:S05]  /*2410*/  @P0 EXIT ;  /* 0x000000000000094d */ /* 0x004fea0003800000 */
[----:B------:R-:W-:Y:S05]  /*2420*/  BRA `(.L_x_38) ;  /* 0xfffffffc00ec7947 */ /* 0x000fea000383ffff */
.L_x_17:
[----:B------:R-:W-:-:S04]  /*2430*/  UISETP.NE.AND UP1, UPT, UR37, URZ, UPT ;  /* 0x000000ff2500728c */ /* 0x000fc8000bf25270 */
[----:B------:R-:W-:-:S09]  /*2440*/  UISETP.NE.OR UP1, UPT, UR8, 0x1, UP1 ;  /* 0x000000010800788c */ /* 0x000fd20008f25670 */
[----:B------:R-:W-:Y:S05]  /*2450*/  BRA.U UP1, `(.L_x_39) ;  /* 0x0000000501487547 */ /* 0x000fea000b800000 */
[----:B------:R-:W-:Y:S01]  /*2460*/  ISETP.NE.AND P2, PT, R2, RZ, PT ;  /* 0x000000ff0200720c */ /* 0x000fe20003f45270 */
[----:B------:R-:W-:Y:S01]  /*2470*/  IMAD.MOV.U32 R12, RZ, RZ, 0x1 ;  /* 0x00000001ff0c7424 */ /* 0x000fe200078e00ff */
[----:B------:R-:W-:Y:S02]  /*2480*/  CS2R R10, SRZ ;  /* 0x00000000000a7805 */ /* 0x000fe4000001ff00 */
[----:B------:R-:W-:Y:S01]  /*2490*/  CS2R R8, SRZ ;  /* 0x0000000000087805 */ /* 0x000fe2000001ff00 */
[----:B------:R-:W-:Y:S01]  /*24a0*/  UMOV UR4, 0x400 ;  /* 0x0000040000047882 */ /* 0x000fe20000000000 */
[----:B------:R-:W-:Y:S01]  /*24b0*/  UMOV UR6, URZ ;  /* 0x000000ff00067c82 */ /* 0x000fe20008000000 */
[----:B------:R-:W-:-:S12]  /*24c0*/  ULEA UR37, UR37, UR4, 0x18 ;  /* 0x0000000425257291 */ /* 0x000fd8000f8ec0ff */
.L_x_43:
[----:B------:R-:W-:Y:S02]  /*24d0*/  LEA R0, R8, UR37, 0x3 ;  /* 0x0000002508007c11 */ /* 0x000fe4000f8e18ff */
[----:B------:R-:W-:-:S03]  /*24e0*/  SHF.L.U32 R5, R9, 0x1f, RZ ;  /* 0x0000001f09057819 */ /* 0x000fc600000006ff */
[----:B------:R-:W-:Y:S01]  /*24f0*/  VIADD R4, R0, 0xd0 ;  /* 0x000000d000047836 */ /* 0x000fe20000000000 */
[----:B------:R-:W1:Y:S02]  /*2500*/  SYNCS.PHASECHK.TRANS64.TRYWAIT P0, [R0+URZ+0xc0], R5 ;  /* 0x0000c005000075a7 */ /* 0x000e6400080011ff */
[----:B-1----:R-:W-:Y:S05]  /*2510*/  @!P0 BRA `(.L_x_40) ;  /* 0x0000004c00488947 */ /* 0x002fea0003800000 */
.L_x_112:
[----:B------:R-:W-:Y:S01]  /*2520*/  ULEA UR5, UR6, UR37, 0x3 ;  /* 0x0000002506057291 */ /* 0x000fe2000f8e18ff */
[----:B------:R-:W-:Y:S02]  /*2530*/  PRMT R4, RZ, 0x654, R4 ;  /* 0x00000654ff047816 */ /* 0x000fe40000000004 */
[----:B-1----:R-:W-:Y:S01]  /*2540*/  SHF.L.U32 R5, R12, 0x1f, RZ ;  /* 0x0000001f0c057819 */ /* 0x002fe200000006ff */
[----:B------:R-:W-:Y:S01]  /*2550*/  UIADD3 UR4, UPT, UPT, UR5, 0x60, URZ ;  /* 0x0000006005047890 */ /* 0x000fe2000fffe0ff */
[----:B------:R1:W-:Y:S05]  /*2560*/  SYNCS.ARRIVE.TRANS64.RED.A1T0 RZ, [R4+URZ], RZ ;  /* 0x000000ff04ff79a7 */ /* 0x0003ea00081004ff */
[----:B------:R-:W-:Y:S01]  /*2570*/  IMAD.U32 R7, RZ, RZ, UR4 ;  /* 0x00000004ff077e24 */ /* 0x000fe2000f8e00ff */
[----:B------:R-:W2:Y:S04]  /*2580*/  SYNCS.PHASECHK.TRANS64.TRYWAIT P0, [UR5+0x70], R5 ;  /* 0x00007005ff0075a7 */ /* 0x000ea80008001105 */
[----:B------:R-:W-:Y:S01]  /*2590*/  PRMT R6, R2, 0x654, R7 ;  /* 0x0000065402067816 */ /* 0x000fe20000000007 */
[----:B-1----:R-:W-:Y:S01]  /*25a0*/  @!P2 IMAD.MOV.U32 R4, RZ, RZ, 0x10 ;  /* 0x00000010ff04a424 */ /* 0x002fe200078e00ff */
[----:B--2---:R-:W-:Y:S06]  /*25b0*/  @!P0 BRA `(.L_x_41) ;  /* 0x0000004c00348947 */ /* 0x004fec0003800000 */
.L_x_114:
[----:B------:R-:W-:Y:S01]  /*25c0*/  ULEA UR4, UR6, UR37, 0x4 ;  /* 0x0000002506047291 */ /* 0x000fe2000f8e20ff */
[----:B------:R-:W-:Y:S01]  /*25d0*/  SEL R3, R6, R3, !P2 ;  /* 0x0000000306037207 */ /* 0x000fe20005000000 */
[----:B------:R-:W-:Y:S01]  /*25e0*/  UIADD3 UR5, UPT, UPT, UR5, 0x60, URZ ;  /* 0x0000006005057890 */ /* 0x000fe2000fffe0ff */
[----:B-1----:R-:W-:Y:S01]  /*25f0*/  LEA R0, R11, UR37, 0x3 ;  /* 0x000000250b007c11 */ /* 0x002fe2000f8e18ff */
[----:B------:R-:W-:Y:S01]  /*2600*/  UIADD3 UR4, UPT, UPT, UR4, 0xf0, URZ ;  /* 0x000000f004047890 */ /* 0x000fe2000fffe0ff */
[----:B------:R-:W-:Y:S01]  /*2610*/  SHF.L.U32 R5, R10, 0x1f, RZ ;  /* 0x0000001f0a057819 */ /* 0x000fe200000006ff */
[----:B------:R1:W-:Y:S01]  /*2620*/  @!P2 SYNCS.ARRIVE.TRANS64.RED RZ, [R3+URZ], R4 ;  /* 0x0000000403ffa9a7 */ /* 0x0003e200080004ff */
[----:B------:R-:W-:Y:S01]  /*2630*/  UIADD3 UR6, UPT, UPT, UR6, 0x1, URZ ;  /* 0x0000000106067890 */ /* 0x000fe2000fffe0ff */
[----:B------:R-:W-:-:S03]  /*2640*/  VIADD R8, R8, 0x1 ;  /* 0x0000000108087836 */ /* 0x000fc60000000000 */
[----:B------:R-:W-:Y:S02]  /*2650*/  UISETP.NE.AND UP0, UPT, UR6, 0x2, UPT ;  /* 0x000000020600788c */ /* 0x000fe4000bf05270 */
[----:B------:R-:W-:Y:S06]  /*2660*/  UGETNEXTWORKID.BROADCAST [UR4], [UR5] ;  /* 0x00000000040073ca */ /* 0x000fec0008000100 */
[----:B------:R-:W-:Y:S01]  /*2670*/  USEL UR4, URZ, 0x1, UP0 ;  /* 0x00000001ff047887 */ /* 0x000fe20008000000 */
[----:B------:R-:W-:Y:S01]  /*2680*/  ISETP.NE.AND P0, PT, R8, 0x2, PT ;  /* 0x000000020800780c */ /* 0x000fe20003f05270 */
[----:B------:R-:W-:Y:S01]  /*2690*/  USEL UR6, UR6, URZ, UP0 ;  /* 0x000000ff06067287 */ /* 0x000fe20008000000 */
[----:B------:R-:W2:Y:S03]  /*26a0*/  SYNCS.PHASECHK.TRANS64.TRYWAIT P1, [R0+URZ+0x60], R5 ;  /* 0x00006005000075a7 */ /* 0x000ea600080211ff */
[----:B------:R-:W-:Y:S01]  /*26b0*/  LOP3.LUT R12, R12, UR4, RZ, 0x3c, !PT ;  /* 0x000000040c0c7c12 */ /* 0x000fe2000f8e3cff */
[----:B-12---:R-:W-:Y:S07]  /*26c0*/  @!P1 BRA `(.L_x_42) ;  /* 0x0000004c00089947 */ /* 0x006fee0003800000 */
.L_x_115:
[C---:B------:R-:W-:Y:S01]  /*26d0*/  LEA R4, R11.reuse, UR37, 0x4 ;  /* 0x000000250b047c11 */ /* 0x040fe2000f8e20ff */
[----:B-1----:R-:W-:Y:S01]  /*26e0*/  VIADD R0, R0, 0x70 ;  /* 0x0000007000007836 */ /* 0x002fe20000000000 */
[----:B------:R-:W-:Y:S01]  /*26f0*/  SEL R8, R8, RZ, P0 ;  /* 0x000000ff08087207 */ /* 0x000fe20000000000 */
[----:B------:R-:W-:-:S03]  /*2700*/  VIADD R11, R11, 0x1 ;  /* 0x000000010b0b7836 */ /* 0x000fc60000000000 */
[----:B------:R-:W1:Y:S01]  /*2710*/  LDS.128 R4, [R4+0xf0] ;  /* 0x0000f00004047984 */ /* 0x000e620000000c00 */
[----:B------:R-:W-:Y:S02]  /*2720*/  PRMT R0, RZ, 0x654, R0 ;  /* 0x00000654ff007816 */ /* 0x000fe40000000000 */
[C---:B------:R-:W-:Y:S01]  /*2730*/  ISETP.NE.AND P1, PT, R11.reuse, 0x2, PT ;  /* 0x000000020b00780c */ /* 0x040fe20003f25270 */
[----:B------:R-:W-:Y:S01]  /*2740*/  @!PT LDS RZ, [RZ] ;  /* 0x00000000fffff984 */ /* 0x000fe20000000800 */
[----:B------:R-:W-:Y:S01]  /*2750*/  @!PT LDS RZ, [RZ] ;  /* 0x00000000fffff984 */ /* 0x000fe20000000800 */
[----:B------:R-:W-:Y:S01]  /*2760*/  @!PT LDS RZ, [RZ] ;  /* 0x00000000fffff984 */ /* 0x000fe20000000800 */
[----:B------:R-:W-:Y:S01]  /*2770*/  @!PT LDS RZ, [RZ] ;  /* 0x00000000fffff984 */ /* 0x000fe20000000800 */
[----:B------:R2:W-:Y:S06]  /*2780*/  MEMBAR.ALL.CTA ;  /* 0x0000000000007992 */ /* 0x0005ec0000008000 */
[----:B--2---:R-:W2:Y:S01]  /*2790*/  FENCE.VIEW.ASYNC.S ;  /* 0x00000000000073c6 */ /* 0x004ea20000000000 */
[----:B------:R-:W-:Y:S01]  /*27a0*/  SEL R11, R11, RZ, P1 ;  /* 0x000000ff0b0b7207 */ /* 0x000fe20000800000 */
[----:B--2---:R2:W-:Y:S01]  /*27b0*/  SYNCS.ARRIVE.TRANS64.RED.A1T0 RZ, [R0+URZ], RZ ;  /* 0x000000ff00ff79a7 */ /* 0x0045e200081004ff */
[----:B-1----:R-:W-:-:S02]  /*27c0*/  LOP3.LUT P3, RZ, R6, 0x1, RZ, 0xc0, !PT ;  /* 0x0000000106ff7812 */ /* 0x002fc4000786c0ff */
[----:B------:R-:W-:-:S04]  /*27d0*/  SEL R5, RZ, 0x1, P1 ;  /* 0x00000001ff057807 */ /* 0x000fc80000800000 */
[----:B------:R-:W-:Y:S02]  /*27e0*/  LOP3.LUT R10, R10, R5, RZ, 0x3c, !PT ;  /* 0x000000050a0a7212 */ /* 0x000fe400078e3cff */
[----:B--2---:R-:W-:-:S04]  /*27f0*/  SEL R0, RZ, 0x1, P0 ;  /* 0x00000001ff007807 */ /* 0x004fc80000000000 */
[----:B------:R-:W-:Y:S01]  /*2800*/  LOP3.LUT R9, R9, R0, RZ, 0x3c, !PT ;  /* 0x0000000009097212 */ /* 0x000fe200078e3cff */
[----:B------:R-:W-:Y:S06]  /*2810*/  @P3 BRA `(.L_x_43) ;  /* 0xfffffffc002c3947 */ /* 0x000fec000383ffff */
[----:B------:R-:W-:Y:S01]  /*2820*/  ULEA UR5, UR6, UR37, 0x3 ;  /* 0x0000002506057291 */ /* 0x000fe2000f8e18ff */
[----:B------:R-:W-:-:S08]  /*2830*/  SHF.L.U32 R3, R12, 0x1f, RZ ;  /* 0x0000001f0c037819 */ /* 0x000fd000000006ff */
[----:B------:R-:W1:Y:S02]  /*2840*/  SYNCS.PHASECHK.TRANS64 P0, [UR5+0x70], R3 ;  /* 0x00007003ff0075a7 */ /* 0x000e640008001005 */
[----:B-1----:R-:W-:Y:S05]  /*2850*/  @P0 BRA `(.L_x_44) ;  /* 0x0000000000080947 */ /* 0x002fea0003800000 */
[----:B------:R-:W1:Y:S02]  /*2860*/  SYNCS.PHASECHK.TRANS64.TRYWAIT P0, [UR5+0x70], R3 ;  /* 0x00007003ff0075a7 */ /* 0x000e640008001105 */
[----:B-1----:R-:W-:Y:S05]  /*2870*/  @!P0 BRA `(.L_x_45) ;  /* 0x0000004800b08947 */ /* 0x002fea0003800000 */
.L_x_44:
[----:B------:R-:W-:-:S04]  /*2880*/  UIADD3 UR4, UPT, UPT, UR6, 0x1, URZ ;  /* 0x0000000106047890 */ /* 0x000fc8000fffe0ff */
[----:B------:R-:W-:-:S04]  /*2890*/  UISETP.NE.AND UP0, UPT, UR4, 0x2, UPT ;  /* 0x000000020400788c */ /* 0x000fc8000bf05270 */
[----:B------:R-:W-:Y:S02]  /*28a0*/  USEL UR7, URZ, 0x1, UP0 ;  /* 0x00000001ff077887 */ /* 0x000fe40008000000 */
[----:B------:R-:W-:-:S04]  /*28b0*/  USEL UR4, UR4, URZ, UP0 ;  /* 0x000000ff04047287 */ /* 0x000fc80008000000 */
[----:B------:R-:W-:Y:S01]  /*28c0*/  ULEA UR4, UR4, UR37, 0x3 ;  /* 0x0000002504047291 */ /* 0x000fe2000f8e18ff */
[----:B-1----:R-:W-:-:S04]  /*28d0*/  LOP3.LUT R3, R12, UR7, RZ, 0x3c, !PT ;  /* 0x000000070c037c12 */ /* 0x002fc8000f8e3cff */
[----:B------:R-:W-:-:S04]  /*28e0*/  SHF.L.U32 R0, R3, 0x1f, RZ ;  /* 0x0000001f03007819 */ /* 0x000fc800000006ff */
[----:B------:R-:W1:Y:S02]  /*28f0*/  SYNCS.PHASECHK.TRANS64 P0, [UR4+0x70], R0 ;  /* 0x00007000ff0075a7 */ /* 0x000e640008001004 */
[----:B-1----:R-:W-:Y:S05]  /*2900*/  @P0 EXIT ;  /* 0x000000000000094d */ /* 0x002fea0003800000 */
[----:B------:R-:W-:Y:S02]  /*2910*/  SHF.L.U32 R3, R3, 0x1f, RZ ;  /* 0x0000001f03037819 */ /* 0x000fe400000006ff */
[----:B------:R-:W-:-:S07]  /*2920*/  MOV R0, UR4 ;  /* 0x0000000400007c02 */ /* 0x000fce0008000f00 */
.L_x_46:
[----:B-1----:R1:W2:Y:S02]  /*2930*/  SYNCS.PHASECHK.TRANS64.TRYWAIT P0, [R0+URZ+0x70], R3 ;  /* 0x00007003000075a7 */ /* 0x0022a400080011ff */
[----:B--2---:R-:W-:Y:S05]  /*2940*/  @!P0 NANOSLEEP.SYNCS 0x989680 ;  /* 0x009896800000895d */ /* 0x004fea0003900000 */
[----:B------:R-:W2:Y:S02]  /*2950*/  @!P0 SYNCS.PHASECHK.TRANS64 P0, [R0+URZ+0x70], R3 ;  /* 0x00007003000085a7 */ /* 0x000ea400080010ff */
[----:B--2---:R-:W-:Y:S05]  /*2960*/  @P0 EXIT ;  /* 0x000000000000094d */ /* 0x004fea0003800000 */
[----:B------:R-:W-:Y:S05]  /*2970*/  BRA `(.L_x_46) ;  /* 0xfffffffc00ec7947 */ /* 0x000fea000383ffff */
.L_x_39:
[----:B------:R-:W-:-:S09]  /*2980*/  UISETP.NE.AND UP1, UPT, UR8, URZ, UPT ;  /* 0x000000ff0800728c */ /* 0x000fd2000bf25270 */
[----:B------:R-:W-:Y:S05]  /*2990*/  BRA.U UP1, `(.L_x_47) ;  /* 0x0000000d01787547 */ /* 0x000fea000b800000 */
[----:B------:R-:W-:Y:S01]  /*29a0*/  UMOV UR4, 0x40 ;  /* 0x0000004000047882 */ /* 0x000fe20000000000 */
[----:B------:R-:W-:Y:S01]  /*29b0*/  NOP ;  /* 0x0000000000007918 */ /* 0x000fe20000000000 */
[----:B------:R-:W-:Y:S01]  /*29c0*/  ULEA UR4, UR37, UR4, 0x18 ;  /* 0x0000000425047291 */ /* 0x000fe2000f8ec0ff */
[----:B------:R-:W-:Y:S02]  /*29d0*/  UMOV UR5, 0x400 ;  /* 0x0000040000057882 */ /* 0x000fe40000000000 */
[----:B------:R-:W-:-:S06]  /*29e0*/  ULEA UR37, UR37, UR5, 0x18 ;  /* 0x0000000525257291 */ /* 0x000fcc000f8ec0ff */
[----:B------:R-:W1:Y:S02]  /*29f0*/  LDS.U8 R0, [UR4+0x1c] ;  /* 0x00001c04ff007984 */ /* 0x000e640008000000 */
[----:B-1----:R-:W-:-:S13]  /*2a00*/  ISETP.NE.AND P0, PT, R0, RZ, PT ;  /* 0x000000ff0000720c */ /* 0x002fda0003f05270 */
[----:B------:R-:W-:Y:S05]  /*2a10*/  @P0 BRA `(.L_x_48) ;  /* 0x0000000000580947 */ /* 0x000fea0003800000 */
[----:B------:R-:W-:-:S13]  /*2a20*/  ELECT P0, URZ, PT ;  /* 0x0000000000ff782f */ /* 0x000fda0003800000 */
[----:B------:R-:W-:Y:S05]  /*2a30*/  @!P0 BRA `(.L_x_49) ;  /* 0x0000000000608947 */ /* 0x000fea0003800000 */
[----:B------:R-:W-:Y:S01]  /*2a40*/  UMOV UR5, 0x10 ;  /* 0x0000001000057882 */ /* 0x000fe20000000000 */
[----:B------:R-:W-:Y:S01]  /*2a50*/  HFMA2 R0, -RZ, RZ, 0, 5.9604644775390625e-08 ;  /* 0x00000001ff007431 */ /* 0x000fe200000001ff */
[----:B------:R-:W-:-:S03]  /*2a60*/  MOV R2, 0xffff ;  /* 0x0000ffff00027802 */ /* 0x000fc60000000f00 */
[----:B------:R-:W-:Y:S04]  /*2a70*/  DEPBAR.LE SB1, 0x36 ;  /* 0x00009d800000791a */ /* 0x000fe80000000000 */
[----:B------:R-:W1:Y:S02]  /*2a80*/  UTCATOMSWS.FIND_AND_SET.ALIGN UP0, UR5, UR5 ;  /* 0x00000005000575e3 */ /* 0x000e640008000800 */
[----:B-1----:R-:W-:Y:S01]  /*2a90*/  MOV R3, UR5 ;  /* 0x0000000500037c02 */ /* 0x002fe20008000f00 */
[----:B------:R-:W-:Y:S06]  /*2aa0*/  BRA.U UP0, `(.L_x_50) ;  /* 0x0000000100187547 */ /* 0x000fec000b800000 */
.L_x_51:
[----:B------:R-:W-:Y:S05]  /*2ab0*/  NANOSLEEP 0x64 ;  /* 0x000000640000795d */ /* 0x000fea0003800000 */
[----:B------:R-:W-:-:S05]  /*2ac0*/  UMOV UR5, 0x10 ;  /* 0x0000001000057882 */ /* 0x000fca0000000000 */
[----:B------:R-:W-:Y:S04]  /*2ad0*/  DEPBAR.LE SB1, 0x36 ;  /* 0x00009d800000791a */ /* 0x000fe80000000000 */
[----:B------:R-:W1:Y:S02]  /*2ae0*/  UTCATOMSWS.FIND_AND_SET.ALIGN UP0, UR5, UR5 ;  /* 0x00000005000575e3 */ /* 0x000e640008000800 */
[----:B-1----:R-:W-:Y:S01]  /*2af0*/  MOV R3, UR5 ;  /* 0x0000000500037c02 */ /* 0x002fe20008000f00 */
[----:B------:R-:W-:Y:S05]  /*2b00*/  BRA.U !UP0, `(.L_x_51) ;  /* 0xfffffffd08e87547 */ /* 0x000fea000b83ffff */
.L_x_50:
[-C--:B------:R-:W-:Y:S02]  /*2b10*/  SHF.L.U32 R2, R2, R3.reuse, RZ ;  /* 0x0000000302027219 */ /* 0x080fe400000006ff */
[----:B------:R-:W-:Y:S01]  /*2b20*/  SHF.L.U32 R0, R0, R3, RZ ;  /* 0x0000000300007219 */ /* 0x000fe200000006ff */
[----:B------:R-:W-:Y:S02]  /*2b30*/  IMAD.SHL.U32 R3, R3, 0x20, RZ ;  /* 0x0000002003037824 */ /* 0x000fe400078e00ff */
[----:B------:R1:W-:Y:S04]  /*2b40*/  ATOMS.OR RZ, [UR4+0x14], R2 ;  /* 0x00001402ffff798c */ /* 0x0003e8000b000004 */
[----:B------:R1:W-:Y:S04]  /*2b50*/  ATOMS.OR RZ, [UR4+0x18], R0 ;  /* 0x00001800ffff798c */ /* 0x0003e8000b000004 */
[----:B------:R1:W-:Y:S01]  /*2b60*/  STS [UR37+0x110], R3 ;  /* 0x00011003ff007988 */ /* 0x0003e20008000825 */
[----:B------:R-:W-:Y:S05]  /*2b70*/  BRA `(.L_x_49) ;  /* 0x0000000000107947 */ /* 0x000fea0003800000 */
.L_x_48:
[----:B------:R-:W-:Y:S02]  /*2b80*/  MOV R0, 0xffffffff ;  /* 0xffffffff00007802 */ /* 0x000fe40000000f00 */
[----:B------:R-:W-:-:S03]  /*2b90*/  MOV R2, 0x2bc0 ;  /* 0x00002bc000027802 */ /* 0x000fc60000000f00 */
[----:B------:R1:W-:Y:S04]  /*2ba0*/  STS [UR37+0x110], R0 ;  /* 0x00011000ff007988 */ /* 0x0003e80008000825 */
[----:B-1-3-5:R-:W-:Y:S05]  /*2bb0*/  CALL.REL.NOINC `($__internal_1_$__cuda_sm10x_tcgen05_guardrail_trap_phase_invalid_during_alloc) ;  /* 0x0000004c006c7944 */ /* 0x02afea0003c00000 */
.L_x_49:
[----:B------:R-:W-:Y:S05]  /*2bc0*/  WARPSYNC.ALL ;  /* 0x0000000000007948 */ /* 0x000fea0003800000 */
[----:B------:R-:W2:Y:S01]  /*2bd0*/  S2UR UR6, SR_CgaCtaId ;  /* 0x00000000000679c3 */ /* 0x000ea20000008800 */
[----:B------:R-:W-:Y:S01]  /*2be0*/  UMOV UR4, 0x400 ;  /* 0x0000040000047882 */ /* 0x000fe20000000000 */
[----:B------:R-:W-:-:S06]  /*2bf0*/  NOP ;  /* 0x0000000000007918 */ /* 0x000fcc0000000000 */
[----:B------:R-:W-:Y:S06]  /*2c00*/  BAR.ARV 0x6, 0xa0 ;  /* 0x0182800000007b1d */ /* 0x000fec0000002000 */
[----:B------:R-:W4:Y:S01]  /*2c10*/  LDCU UR7, c[0x0][0x38c] ;  /* 0x00007180ff0777ac */ /* 0x000f220008000800 */
[----:B------:R-:W-:Y:S01]  /*2c20*/  IMAD.MOV.U32 R11, RZ, RZ, 0x1 ;  /* 0x00000001ff0b7424 */ /* 0x000fe200078e00ff */
[----:B------:R-:W-:Y:S01]  /*2c30*/  CS2R R8, SRZ ;  /* 0x0000000000087805 */ /* 0x000fe2000001ff00 */
[----:B------:R-:W-:Y:S01]  /*2c40*/  IMAD.MOV.U32 R10, RZ, RZ, RZ ;  /* 0x000000ffff0a7224 */ /* 0x000fe200078e00ff */
[----:B------:R-:W-:Y:S01]  /*2c50*/  UMOV UR18, URZ ;  /* 0x000000ff00127c82 */ /* 0x000fe20008000000 */
[----:B------:R-:W-:Y:S01]  /*2c60*/  UMOV UR17, URZ ;  /* 0x000000ff00117c82 */ /* 0x000fe20008000000 */
[----:B------:R-:W-:Y:S01]  /*2c70*/  UMOV UR20, 0x0 ;  /* 0x0000000000147882 */ /* 0x000fe20000000000 */
[----:B------:R-:W-:Y:S01]  /*2c80*/  UMOV UR21, 0x42004a0 ;  /* 0x042004a000157882 */ /* 0x000fe20000000000 */
[----:B--2---:R-:W-:Y:S01]  /*2c90*/  ULEA UR6, UR6, UR4, 0x18 ;  /* 0x0000000406067291 */ /* 0x004fe2000f8ec0ff */
[----:B------:R-:W2:Y:S03]  /*2ca0*/  LDCU UR4, c[0x0][0x38c] ;  /* 0x00007180ff0477ac */ /* 0x000ea60008000800 */
[----:B------:R-:W-:-:S02]  /*2cb0*/  UIADD3 UR11, UPT, UPT, UR6, 0x4400, URZ ;  /* 0x00004400060b7890 */ /* 0x000fc4000fffe0ff */
[----:B----4-:R-:W-:-:S03]  /*2cc0*/  UIADD3 UR7, UPT, UPT, UR7, 0x1f, URZ ;  /* 0x0000001f07077890 */ /* 0x010fc6000fffe0ff */
[----:B-1----:R-:W1:Y:S01]  /*2cd0*/  LDS R0, [UR6+0x110] ;  /* 0x00011006ff007984 */ /* 0x002e620008000800 */
[----:B------:R-:W-:Y:S02]  /*2ce0*/  UIADD3 UR12, UPT, UPT, UR6, 0x5c00, URZ ;  /* 0x00005c00060c7890 */ /* 0x000fe4000fffe0ff */
[----:B------:R-:W-:Y:S02]  /*2cf0*/  USHF.R.S32.HI UR5, URZ, 0x1f, UR7 ;  /* 0x0000001fff057899 */ /* 0x000fe40008011407 */
[----:B------:R-:W-:Y:S02]  /*2d00*/  USHF.R.U32.HI UR11, URZ, 0x4, UR11 ;  /* 0x00000004ff0b7899 */ /* 0x000fe4000801160b */
[----:B------:R-:W-:Y:S02]  /*2d10*/  ULEA.HI UR5, UR5, UR7, URZ, 0x5 ;  /* 0x0000000705057291 */ /* 0x000fe4000f8f28ff */
[----:B------:R-:W-:Y:S02]  /*2d20*/  USHF.R.U32.HI UR12, URZ, 0x4, UR12 ;  /* 0x00000004ff0c7899 */ /* 0x000fe4000801160c */
[----:B------:R-:W-:-:S02]  /*2d30*/  USHF.R.S32.HI UR5, URZ, 0x5, UR5 ;  /* 0x00000005ff057899 */ /* 0x000fc40008011405 */
[----:B------:R-:W-:Y:S02]  /*2d40*/  ULOP3.LUT UR11, UR11, 0x3fff, URZ, 0xc0, !UPT ;  /* 0x00003fff0b0b7892 */ /* 0x000fe4000f8ec0ff */
[----:B------:R-:W-:Y:S02]  /*2d50*/  UISETP.LT.AND UP0, UPT, UR5, 0x1, UPT ;  /* 0x000000010500788c */ /* 0x000fe4000bf01270 */
[----:B------:R-:W-:Y:S02]  /*2d60*/  ULOP3.LUT UR12, UR12, 0x3fff, URZ, 0xc0, !UPT ;  /* 0x00003fff0c0c7892 */ /* 0x000fe4000f8ec0ff */
[----:B------:R-:W-:Y:S02]  /*2d70*/  USEL UR10, UR5, 0x1, !UP0 ;  /* 0x00000001050a7887 */ /* 0x000fe4000c000000 */
[----:B------:R-:W-:Y:S02]  /*2d80*/  ULOP3.LUT UR11, UR11, 0x10000, URZ, 0xfc, !UPT ;  /* 0x000100000b0b7892 */ /* 0x000fe4000f8efcff */
[----:B------:R-:W-:-:S02]  /*2d90*/  ULOP3.LUT UR12, UR12, 0x10000, URZ, 0xfc, !UPT ;  /* 0x000100000c0c7892 */ /* 0x000fc4000f8efcff */
[----:B------:R-:W-:Y:S02]  /*2da0*/  UIADD3 UR10, UPT, UPT, -UR10, URZ, URZ ;  /* 0x000000ff0a0a7290 */ /* 0x000fe4000fffe1ff */
[----:B--2---:R-:W-:Y:S01]  /*2db0*/  UISETP.GE.AND UP3, UPT, UR4, 0x1, UPT ;  /* 0x000000010400788c */ /* 0x004fe2000bf66270 */
[----:B-1----:R-:W-:-:S15]  /*2dc0*/  R2UR UR19, R0 ;  /* 0x00000000001372ca */ /* 0x002fde00000e0000 */
.L_x_58:
[----:B------:R-:W-:Y:S02]  /*2dd0*/  LEA R0, R10, UR6, 0x3 ;  /* 0x000000060a007c11 */ /* 0x000fe4000f8e18ff */
[----:B------:R-:W-:Y:S02]  /*2de0*/  SHF.L.U32 R5, R9, 0x1f, RZ ;  /* 0x0000001f09057819 */ /* 0x000fe400000006ff */
[----:B------:R-:W-:Y:S01]  /*2df0*/  PLOP3.LUT P0, PT, PT, PT, UP3, 0x80, 0x8 ;  /* 0x000000000008781c */ /* 0x000fe20003f0f038 */
[----:B------:R-:W-:Y:S01]  /*2e00*/  VIADD R3, R0, 0x70 ;  /* 0x0000007000037836 */ /* 0x000fe20000000000 */
[----:B-1----:R-:W1:Y:S02]  /*2e10*/  SYNCS.PHASECHK.TRANS64.TRYWAIT P1, [R0+URZ+0x60], R5 ;  /* 0x00006005000075a7 */ /* 0x002e6400080211ff */
[----:B-1--4-:R-:W-:Y:S09]  /*2e20*/  @!P1 BRA `(.L_x_52) ;  /* 0x00000044005c9947 */ /* 0x012ff20003800000 */
.L_x_117:
[----:B------:R-:W-:Y:S01]  /*2e30*/  LEA R4, R10, UR6, 0x4 ;  /* 0x000000060a047c11 */ /* 0x000fe2000f8e20ff */
[----:B------:R-:W-:Y:S01]  /*2e40*/  @UP3 ULEA UR4, UR17, UR6, 0x3 ;  /* 0x0000000611043291 */ /* 0x000fe2000f8e18ff */
[----:B------:R-:W-:Y:S01]  /*2e50*/  PLOP3.LUT P2, PT, PT, PT, PT, 0x80, 0x8 ;  /* 0x000000000008781c */ /* 0x000fe20003f4f070 */
[----:B------:R-:W-:Y:S01]  /*2e60*/  ULEA UR9, UR18, UR6, 0x3 ;  /* 0x0000000612097291 */ /* 0x000fe2000f8e18ff */
[----:B------:R-:W-:Y:S02]  /*2e70*/  PRMT R3, RZ, 0x654, R3 ;  /* 0x00000654ff037816 */ /* 0x000fe40000000003 */
[----:B-1----:R-:W1:Y:S01]  /*2e80*/  LDS.128 R4, [R4+0xf0] ;  /* 0x0000f00004047984 */ /* 0x002e620000000c00 */
[----:B------:R-:W-:Y:S02]  /*2e90*/  @P0 SHF.L.U32 R2, R8, 0x1f, RZ ;  /* 0x0000001f08020819 */ /* 0x000fe400000006ff */
[----:B------:R-:W-:Y:S01]  /*2ea0*/  SHF.L.U32 R0, R11, 0x1f, RZ ;  /* 0x0000001f0b007819 */ /* 0x000fe200000006ff */
[----:B------:R-:W-:Y:S01]  /*2eb0*/  @!PT LDS RZ, [RZ] ;  /* 0x00000000fffff984 */ /* 0x000fe20000000800 */
[----:B------:R-:W-:Y:S01]  /*2ec0*/  @!PT LDS RZ, [RZ] ;  /* 0x00000000fffff984 */ /* 0x000fe20000000800 */
[----:B------:R-:W-:Y:S01]  /*2ed0*/  @!PT LDS RZ, [RZ] ;  /* 0x00000000fffff984 */ /* 0x000fe20000000800 */
[----:B------:R-:W-:Y:S01]  /*2ee0*/  @!PT LDS RZ, [RZ] ;  /* 0x00000000fffff984 */ /* 0x000fe20000000800 */
[----:B------:R2:W-:Y:S06]  /*2ef0*/  MEMBAR.ALL.CTA ;  /* 0x0000000000007992 */ /* 0x0005ec0000008000 */
[----:B--2---:R-:W2:Y:S02]  /*2f00*/  FENCE.VIEW.ASYNC.S ;  /* 0x00000000000073c6 */ /* 0x004ea40000000000 */
[----:B--2---:R2:W-:Y:S01]  /*2f10*/  SYNCS.ARRIVE.TRANS64.RED.A1T0 RZ, [R3+URZ], RZ ;  /* 0x000000ff03ff79a7 */ /* 0x0045e200081004ff */
[----:B------:R2:W4:Y:S01]  /*2f20*/  @P0 SYNCS.PHASECHK.TRANS64.TRYWAIT P2, [UR4], R2 ;  /* 0x00000002ff0005a7 */ /* 0x0005220008041104 */
[----:B-1----:R-:W-:Y:S01]  /*2f30*/  LOP3.LUT P1, RZ, R6, 0x1, RZ, 0xc0, !PT ;  /* 0x0000000106ff7812 */ /* 0x002fe2000782c0ff */
[----:B------:R-:W1:Y:S02]  /*2f40*/  SYNCS.PHASECHK.TRANS64.TRYWAIT P0, [UR9+0xa0], R0 ;  /* 0x0000a000ff0075a7 */ /* 0x000e640008001109 */
[----:B-12-4-:R-:W-:Y:S10]  /*2f50*/  @!P0 BRA `(.L_x_53) ;  /* 0x0000004400248947 */ /* 0x016ff40003800000 */
.L_x_119:
[----:B------:R-:W-:Y:S01]  /*2f60*/  IADD3 R10, PT, PT, R10, 0x1, RZ ;  /* 0x000000010a0a7810 */ /* 0x000fe20007ffe0ff */
[----:B------:R-:W-:Y:S06]  /*2f70*/  BRA.U !UP3, `(.L_x_54) ;  /* 0x000000010ba07547 */ /* 0x000fec000b800000 */
[----:B------:R-:W-:Y:S02]  /*2f80*/  ULEA.HI UR8, UR18, UR18, URZ, 0x1 ;  /* 0x0000001212087291 */ /* 0x000fe4000f8f08ff */
[----:B------:R-:W-:Y:S02]  /*2f90*/  UPLOP3.LUT UP4, UPT, UPT, UPT, UPT, 0x40, 0x4 ;  /* 0x000000000004789c */ /* 0x000fe40003f8e870 */
[----:B------:R-:W-:Y:S02]  /*2fa0*/  USHF.L.U32 UR4, UR8, 0x6, URZ ;  /* 0x0000000608047899 */ /* 0x000fe400080006ff */
[----:B------:R-:W-:Y:S02]  /*2fb0*/  ULOP3.LUT UR8, UR8, 0xffe, URZ, 0xc0, !UPT ;  /* 0x00000ffe08087892 */ /* 0x000fe4000f8ec0ff */
[----:B------:R-:W-:Y:S02]  /*2fc0*/  ULOP3.LUT UR4, UR4, 0xffffff80, URZ, 0xc0, !UPT ;  /* 0xffffff8004047892 */ /* 0x000fe4000f8ec0ff */
[----:B------:R-:W-:-:S02]  /*2fd0*/  UIADD3 UR8, UPT, UPT, -UR8, UR18, URZ ;  /* 0x0000001208087290 */ /* 0x000fc4000fffe1ff */
[----:B------:R-:W-:Y:S01]  /*2fe0*/  UIADD3 UR4, UPT, UPT, UR19, UR4, URZ ;  /* 0x0000000413047290 */ /* 0x000fe2000fffe0ff */
[----:B------:R-:W-:Y:S01]  /*2ff0*/  UMOV UR16, UR10 ;  /* 0x0000000a00107c82 */ /* 0x000fe20008000000 */
[----:B------:R-:W-:Y:S02]  /*3000*/  UMOV UR15, UR5 ;  /* 0x00000005000f7c82 */ /* 0x000fe40008000000 */
[----:B------:R-:W-:Y:S01]  /*3010*/  ULEA UR8, UR8, UR4, 0x14 ;  /* 0x0000000408087291 */ /* 0x000fe2000f8ea0ff */
[----:B------:R-:W-:-:S11]  /*3020*/  UMOV UR14, UR17 ;  /* 0x00000011000e7c82 */ /* 0x000fd60008000000 */
.L_x_57:
[----:B------:R-:W-:Y:S02]  /*3030*/  UIADD3 UR16, UPT, UPT, UR16, 0x1, URZ ;  /* 0x0000000110107890 */ /* 0x000fe4000fffe0ff */
[----:B--2---:R-:W-:Y:S02]  /*3040*/  ULEA UR7, UR14, UR6, 0x3 ;  /* 0x000000060e077291 */ /* 0x004fe4000f8e18ff */
[----:B------:R-:W-:Y:S01]  /*3050*/  UISETP.NE.AND UP0, UPT, UR16, URZ, UPT ;  /* 0x000000ff1000728c */ /* 0x000fe2000bf05270 */
[----:B----4-:R-:W-:Y:S10]  /*3060*/  @P2 BRA `(.L_x_55) ;  /* 0x00000000000c2947 */ /* 0x010ff40003800000 */
[----:B-1----:R-:W-:Y:S04]  /*3070*/  SHF.L.U32 R3, R8, 0x1f, RZ ;  /* 0x0000001f08037819 */ /* 0x002fe800000006ff */
[----:B------:R-:W1:Y:S02]  /*3080*/  SYNCS.PHASECHK.TRANS64.TRYWAIT P0, [UR7], R3 ;  /* 0x00000003ff0075a7 */ /* 0x000e640008001107 */
[----:B-1----:R-:W-:Y:S05]  /*3090*/  @!P0 BRA `(.L_x_56) ;  /* 0x0000004000ec8947 */ /* 0x002fea0003800000 */
.L_x_55:
[----:B------:R-:W-:Y:S01]  /*30a0*/  UISETP.NE.AND UP1, UPT, UR15, 0x1, UPT ;  /* 0x000000010f00788c */ /* 0x000fe2000bf25270 */
[----:B------:R-:W-:Y:S01]  /*30b0*/  PLOP3.LUT P2, PT, PT, PT, PT, 0x80, 0x8 ;  /* 0x000000000008781c */ /* 0x000fe20003f4f070 */
[----:B------:R-:W-:Y:S02]  /*30c0*/  UIADD3 UR17, UPT, UPT, UR14, 0x1, URZ ;  /* 0x000000010e117890 */ /* 0x000fe4000fffe0ff */
[----:B------:R-:W-:Y:S02]  /*30d0*/  ULEA UR22, UR14, UR12, 0x8 ;  /* 0x0000000c0e167291 */ /* 0x000fe4000f8e40ff */
[----:B------:R-:W-:Y:S01]  /*30e0*/  UISETP.NE.AND UP2, UPT, UR17, 0x3, UPT ;  /* 0x000000031100788c */ /* 0x000fe2000bf45270 */
[----:B------:R-:W-:Y:S01]  /*30f0*/  PLOP3.LUT P0, PT, PT, PT, UP1, 0x80, 0x8 ;  /* 0x000000000008781c */ /* 0x000fe20003f0f018 */
[----:B------:R-:W-:Y:S02]  /*3100*/  ULEA UR24, UR14, UR11, 0x7 ;  /* 0x0000000b0e187291 */ /* 0x000fe4000f8e38ff */
[----:B------:R-:W-:Y:S02]  /*3110*/  USEL UR13, URZ, 0x1, UP2 ;  /* 0x00000001ff0d7887 */ /* 0x000fe40009000000 */
[----:B------:R-:W-:Y:S02]  /*3120*/  USEL UR17, UR17, URZ, UP2 ;  /* 0x000000ff11117287 */ /* 0x000fe40009000000 */
[----:B------:R-:W-:Y:S02]  /*3130*/  UIADD3 UR7, UPT, UPT, UR7, 0x18, URZ ;  /* 0x0000001807077890 */ /* 0x000fe4000fffe0ff */
[----:B------:R-:W-:Y:S01]  /*3140*/  @UP1 ULEA UR4, UR17, UR6, 0x3 ;  /* 0x0000000611041291 */ /* 0x000fe2000f8e18ff */
[----:B------:R-:W-:Y:S01]  /*3150*/  LOP3.LUT R8, R8, UR13, RZ, 0x3c, !PT ;  /* 0x0000000d08087c12 */ /* 0x000fe2000f8e3cff */
[----:B------:R-:W-:Y:S01]  /*3160*/  UMOV UR23, 0xc0004010 ;  /* 0xc000401000177882 */ /* 0x000fe20000000000 */
[----:B------:R-:W-:Y:S01]  /*3170*/  UMOV UR25, 0xc0004010 ;  /* 0xc000401000197882 */ /* 0x000fe20000000000 */
[----:B------:R-:W-:Y:S01]  /*3180*/  UIADD3 UR15, UPT, UPT, UR15, -0x1, URZ ;  /* 0xffffffff0f0f7890 */ /* 0x000fe2000fffe0ff */
[----:B-1----:R-:W-:Y:S01]  /*3190*/  @P0 SHF.L.U32 R0, R8, 0x1f, RZ ;  /* 0x0000001f08000819 */ /* 0x002fe200000006ff */
[----:B------:R-:W-:Y:S03]  /*31a0*/  UMOV UR14, UR17 ;  /* 0x00000011000e7c82 */ /* 0x000fe60008000000 */
[----:B------:R2:W4:Y:S01]  /*31b0*/  @P0 SYNCS.PHASECHK.TRANS64.TRYWAIT P2, [UR4], R0 ;  /* 0x00000000ff0005a7 */ /* 0x0005220008041104 */
[----:B------:R2:W-:Y:S01]  /*31c0*/  UTCIMMA gdesc[UR24], gdesc[UR22], tmem[UR8], tmem[UR20], idesc[UR21], UP4 ;  /* 0x00ff1416180075ea */ /* 0x0005e2000a000108 */
[----:B------:R-:W-:Y:S01]  /*31d0*/  UPLOP3.LUT UP4, UPT, UPT, UPT, UPT, 0x80, 0x8 ;  /* 0x000000000008789c */ /* 0x000fe20003f8f070 */
[----:B------:R2:W-:Y:S01]  /*31e0*/  UTCBAR [UR7], URZ ;  /* 0x000000ff070073e9 */ /* 0x0005e200080000ff */
[----:B------:R-:W-:Y:S09]  /*31f0*/  BRA.U UP0, `(.L_x_57) ;  /* 0xfffffffd008c7547 */ /* 0x000ff2000b83ffff */
.L_x_54:
[----:B------:R-:W-:Y:S01]  /*3200*/  UIADD3 UR18, UPT, UPT, UR18, 0x1, URZ ;  /* 0x0000000112127890 */ /* 0x000fe2000fffe0ff */
[C---:B------:R-:W-:Y:S01]  /*3210*/  ISETP.NE.AND P0, PT, R10.reuse, 0x2, PT ;  /* 0x000000020a00780c */ /* 0x040fe20003f05270 */
[----:B------:R-:W-:Y:S02]  /*3220*/  UIADD3 UR9, UPT, UPT, UR9, 0x80, URZ ;  /* 0x0000008009097890 */ /* 0x000fe4000fffe0ff */
[----:B------:R-:W-:Y:S01]  /*3230*/  UISETP.NE.AND UP0, UPT, UR18, 0x4, UPT ;  /* 0x000000041200788c */ /* 0x000fe2000bf05270 */
[----:B-12---:R-:W-:Y:S02]  /*3240*/  SEL R0, RZ, 0x1, P0 ;  /* 0x00000001ff007807 */ /* 0x006fe40000000000 */
[----:B------:R-:W-:Y:S01]  /*3250*/  SEL R10, R10, RZ, P0 ;  /* 0x000000ff0a0a7207 */ /* 0x000fe20000000000 */
[----:B------:R-:W-:Y:S01]  /*3260*/  USEL UR4, URZ, 0x1, UP0 ;  /* 0x00000001ff047887 */ /* 0x000fe20008000000 */
[----:B------:R-:W-:Y:S01]  /*3270*/  LOP3.LUT R9, R9, R0, RZ, 0x3c, !PT ;  /* 0x0000000009097212 */ /* 0x000fe200078e3cff */
[----:B------:R-:W-:Y:S01]  /*3280*/  USEL UR18, UR18, URZ, UP0 ;  /* 0x000000ff12127287 */ /* 0x000fe20008000000 */
[----:B------:R1:W-:Y:S03]  /*3290*/  UTCBAR [UR9], URZ ;  /* 0x000000ff090073e9 */ /* 0x0003e600080000ff */
[----:B------:R-:W-:Y:S01]  /*32a0*/  LOP3.LUT R11, R11, UR4, RZ, 0x3c, !PT ;  /* 0x000000040b0b7c12 */ /* 0x000fe2000f8e3cff */
[----:B------:R-:W-:Y:S07]  /*32b0*/  @P1 BRA `(.L_x_58) ;  /* 0xfffffff800c41947 */ /* 0x000fee000383ffff */
[----:B------:R-:W2:Y:S01]  /*32c0*/  S2UR UR4, SR_CgaCtaId ;  /* 0x00000000000479c3 */ /* 0x000ea20000008800 */
[----:B------:R-:W-:Y:S01]  /*32d0*/  ELECT P0, URZ, PT ;  /* 0x0000000000ff782f */ /* 0x000fe20003800000 */
[----:B------:R-:W-:Y:S01]  /*32e0*/  IMAD.MOV.U32 R0, RZ, RZ, 0x1 ;  /* 0x00000001ff007424 */ /* 0x000fe200078e00ff */
[----:B------:R-:W-:Y:S01]  /*32f0*/  UIADD3 UR6, UPT, UPT, UR6, 0xa0, URZ ;  /* 0x000000a006067890 */ /* 0x000fe2000fffe0ff */
[----:B------:R-:W-:Y:S01]  /*3300*/  SHF.L.U32 R3, R11, 0x1f, RZ ;  /* 0x0000001f0b037819 */ /* 0x000fe200000006ff */
[----:B------:R-:W-:-:S03]  /*3310*/  UMOV UR5, 0x40 ;  /* 0x0000004000057882 */ /* 0x000fc60000000000 */
[----:B------:R-:W-:Y:S01]  /*3320*/  UVIRTCOUNT.DEALLOC.SMPOOL 0x80 ;  /* 0x000000800000784c */ /* 0x000fe20000000000 */
[----:B--2---:R-:W-:Y:S02]  /*3330*/  ULEA UR4, UR4, UR5, 0x18 ;  /* 0x0000000504047291 */ /* 0x004fe4000f8ec0ff */
[----:B------:R-:W-:-:S07]  /*3340*/  ULEA UR5, UR18, UR6, 0x3 ;  /* 0x0000000612057291 */ /* 0x000fce000f8e18ff */
[----:B------:R2:W-:Y:S02]  /*3350*/  @P0 STS.U8 [UR4+0x1c], R0 ;  /* 0x00001c00ff000988 */ /* 0x0005e40008000004 */
[----:B------:R-:W3:Y:S02]  /*3360*/  SYNCS.PHASECHK.TRANS64.TRYWAIT P0, [UR5], R3 ;  /* 0x00000003ff0075a7 */ /* 0x000ee40008001105 */
[----:B--23--:R-:W-:Y:S05]  /*3370*/  @!P0 BRA `(.L_x_59) ;  /* 0x00000040004c8947 */ /* 0x00cfea0003800000 */
.L_x_122:
[----:B------:R-:W-:-:S04]  /*3380*/  UIADD3 UR7, UPT, UPT, UR18, 0x1, URZ ;  /* 0x0000000112077890 */ /* 0x000fc8000fffe0ff */
[----:B------:R-:W-:-:S04]  /*3390*/  UISETP.NE.AND UP0, UPT, UR7, 0x4, UPT ;  /* 0x000000040700788c */ /* 0x000fc8000bf05270 */
[----:B------:R-:W-:Y:S02]  /*33a0*/  USEL UR8, URZ, 0x1, UP0 ;  /* 0x00000001ff087887 */ /* 0x000fe40008000000 */
[----:B------:R-:W-:-:S04]  /*33b0*/  USEL UR7, UR7, URZ, UP0 ;  /* 0x000000ff07077287 */ /* 0x000fc80008000000 */
[----:B------:R-:W-:Y:S01]  /*33c0*/  ULEA UR5, UR7, UR6, 0x3 ;  /* 0x0000000607057291 */ /* 0x000fe2000f8e18ff */
[----:B------:R-:W-:-:S04]  /*33d0*/  LOP3.LUT R2, R11, UR8, RZ, 0x3c, !PT ;  /* 0x000000080b027c12 */ /* 0x000fc8000f8e3cff */
[----:B--2---:R-:W-:-:S04]  /*33e0*/  SHF.L.U32 R3, R2, 0x1f, RZ ;  /* 0x0000001f02037819 */ /* 0x004fc800000006ff */
[----:B------:R-:W2:Y:S02]  /*33f0*/  SYNCS.PHASECHK.TRANS64.TRYWAIT P0, [UR5], R3 ;  /* 0x00000003ff0075a7 */ /* 0x000ea40008001105 */
[----:B--2---:R-:W-:Y:S05]  /*3400*/  @!P0 BRA `(.L_x_60) ;  /* 0x0000004000408947 */ /* 0x004fea0003800000 */
.L_x_124:
        /* <DEDUP_REMOVED lines=9> */
.L_x_126:
[----:B------:R-:W-:-:S04]  /*34a0*/  UIADD3 UR7, UPT, UPT, UR7, 0x1, URZ ;  /* 0x0000000107077890 */ /* 0x000fc8000fffe0ff */
[----:B------:R-:W-:-:S04]  /*34b0*/  UISETP.NE.AND UP0, UPT, UR7, 0x4, UPT ;  /* 0x000000040700788c */ /* 0x000fc8000bf05270 */
[----:B------:R-:W-:Y:S02]  /*34c0*/  USEL UR5, URZ, 0x1, UP0 ;  /* 0x00000001ff057887 */ /* 0x000fe40008000000 */
[----:B------:R-:W-:-:S04]  /*34d0*/  USEL UR7, UR7, URZ, UP0 ;  /* 0x000000ff07077287 */ /* 0x000fc80008000000 */
[----:B------:R-:W-:Y:S01]  /*34e0*/  ULEA UR7, UR7, UR6, 0x3 ;  /* 0x0000000607077291 */ /* 0x000fe2000f8e18ff */
[----:B--2---:R-:W-:-:S04]  /*34f0*/  LOP3.LUT R3, R2, UR5, RZ, 0x3c, !PT ;  /* 0x0000000502037c12 */ /* 0x004fc8000f8e3cff */
[----:B------:R-:W-:-:S04]  /*3500*/  SHF.L.U32 R3, R3, 0x1f, RZ ;  /* 0x0000001f03037819 */ /* 0x000fc800000006ff */
[----:B------:R-:W2:Y:S02]  /*3510*/  SYNCS.PHASECHK.TRANS64.TRYWAIT P0, [UR7], R3 ;  /* 0x00000003ff0075a7 */ /* 0x000ea40008001107 */
[----:B--2---:R-:W-:Y:S05]  /*3520*/  @!P0 BRA `(.L_x_62) ;  /* 0x0000004000288947 */ /* 0x004fea0003800000 */
.L_x_128:
[----:B------:R-:W-:Y:S01]  /*3530*/  NOP ;  /* 0x0000000000007918 */ /* 0x000fe20000000000 */
[----:B--2---:R-:W2:Y:S01]  /*3540*/  LDS R0, [UR4+0x14] ;  /* 0x00001404ff007984 */ /* 0x004ea20008000800 */
[----:B------:R-:W-:Y:S01]  /*3550*/  ULOP3.LUT UR6, UR19, 0xffff, URZ, 0xc0, !UPT ;  /* 0x0000ffff13067892 */ /* 0x000fe2000f8ec0ff */
[----:B------:R-:W-:Y:S01]  /*3560*/  UMOV UR8, 0xffff ;  /* 0x0000ffff00087882 */ /* 0x000fe20000000000 */
[----:B------:R-:W-:Y:S02]  /*3570*/  UMOV UR5, 0x1 ;  /* 0x0000000100057882 */ /* 0x000fe40000000000 */
[----:B------:R-:W-:-:S04]  /*3580*/  USHF.R.U32.HI UR6, URZ, 0x5, UR6 ;  /* 0x00000005ff067899 */ /* 0x000fc80008011606 */
[----:B------:R-:W-:Y:S02]  /*3590*/  USHF.L.U32 UR8, UR8, UR6, URZ ;  /* 0x0000000608087299 */ /* 0x000fe400080006ff */
[----:B------:R-:W-:-:S04]  /*35a0*/  USHF.L.U32 UR5, UR5, UR6, URZ ;  /* 0x0000000605057299 */ /* 0x000fc800080006ff */
[----:B--2---:R-:W-:-:S04]  /*35b0*/  LOP3.LUT R0, R0, UR8, RZ, 0xc0, !PT ;  /* 0x0000000800007c12 */ /* 0x004fc8000f8ec0ff */
[----:B------:R-:W-:-:S13]  /*35c0*/  ISETP.NE.AND P0, PT, R0, UR8, PT ;  /* 0x0000000800007c0c */ /* 0x000fda000bf05270 */
[----:B------:R-:W-:Y:S05]  /*35d0*/  @P0 BRA `(.L_x_63) ;  /* 0x0000000000580947 */ /* 0x000fea0003800000 */
[----:B------:R-:W2:Y:S02]  /*35e0*/  LDS R0, [UR4+0x18] ;  /* 0x00001804ff007984 */ /* 0x000ea40008000800 */
[----:B--2---:R-:W-:-:S04]  /*35f0*/  LOP3.LUT R0, R0, UR5, RZ, 0xc0, !PT ;  /* 0x0000000500007c12 */ /* 0x004fc8000f8ec0ff */
[----:B------:R-:W-:-:S13]  /*3600*/  ISETP.NE.AND P0, PT, R0, UR5, PT ;  /* 0x0000000500007c0c */ /* 0x000fda000bf05270 */
[----:B------:R-:W-:Y:S05]  /*3610*/  @P0 BRA `(.L_x_64) ;  /* 0x00000000003c0947 */ /* 0x000fea0003800000 */
[----:B------:R-:W2:Y:S01]  /*3620*/  S2R R2, SR_LANEID ;  /* 0x0000000000027919 */ /* 0x000ea20000000000 */
[----:B------:R-:W-:Y:S01]  /*3630*/  ULOP3.LUT UR8, URZ, UR8, URZ, 0x33, !UPT ;  /* 0x00000008ff087292 */ /* 0x000fe2000f8e33ff */
[----:B------:R-:W-:Y:S01]  /*3640*/  LOP3.LUT R4, RZ, UR5, RZ, 0x33, !PT ;  /* 0x00000005ff047c12 */ /* 0x000fe2000f8e33ff */
[----:B------:R-:W-:Y:S02]  /*3650*/  VOTEU.ANY UR7, UPT, PT ;  /* 0x0000000000077886 */ /* 0x000fe400038e0100 */
[----:B------:R-:W-:Y:S01]  /*3660*/  UFLO.U32 UR7, UR7 ;  /* 0x00000007000772bd */ /* 0x000fe200080e0000 */
[----:B------:R-:W3:Y:S01]  /*3670*/  REDUX UR5, R4 ;  /* 0x00000000040573c4 */ /* 0x000ee20000000000 */
[----:B------:R-:W-:-:S06]  /*3680*/  IMAD.U32 R0, RZ, RZ, UR8 ;  /* 0x00000008ff007e24 */ /* 0x000fcc000f8e00ff */
[----:B------:R1:W-:Y:S01]  /*3690*/  UTCATOMSWS.AND URZ, UR8 ;  /* 0x0000000800ff79e3 */ /* 0x0003e20008000000 */
[----:B------:R-:W4:Y:S01]  /*36a0*/  REDUX UR6, R0 ;  /* 0x00000000000673c4 */ /* 0x000f220000000000 */
[----:B--2---:R-:W-:Y:S01]  /*36b0*/  ISETP.EQ.U32.AND P0, PT, R2, UR7, PT ;  /* 0x0000000702007c0c */ /* 0x004fe2000bf02070 */
[----:B---3--:R-:W-:Y:S01]  /*36c0*/  IMAD.U32 R2, RZ, RZ, UR5 ;  /* 0x00000005ff027e24 */ /* 0x008fe2000f8e00ff */
[----:B----4-:R-:W-:-:S11]  /*36d0*/  MOV R3, UR6 ;  /* 0x0000000600037c02 */ /* 0x010fd60008000f00 */
[----:B------:R1:W-:Y:S04]  /*36e0*/  @P0 ATOMS.AND RZ, [UR4+0x14], R3 ;  /* 0x00001403ffff098c */ /* 0x0003e8000a800004 */
[----:B------:R1:W-:Y:S01]  /*36f0*/  @P0 ATOMS.AND RZ, [UR4+0x18], R2 ;  /* 0x00001802ffff098c */ /* 0x0003e2000a800004 */
[----:B------:R-:W-:Y:S05]  /*3700*/  BRA `(.L_x_65) ;  /* 0x0000000000147947 */ /* 0x000fea0003800000 */
.L_x_64:
[----:B------:R-:W-:Y:S02]  /*3710*/  MOV R2, 0x3730 ;  /* 0x0000373000027802 */ /* 0x000fe40000000f00 */
[----:B-1--45:R-:W-:Y:S05]  /*3720*/  CALL.REL.NOINC `($__internal_0_$__cuda_sm10x_tcgen05_guardrail_trap_col_being_dealloced_not_returned_by_alloc) ;  /* 0x0000004000847944 */ /* 0x032fea0003c00000 */
[----:B------:R-:W-:Y:S05]  /*3730*/  BRA `(.L_x_65) ;  /* 0x0000000000087947 */ /* 0x000fea0003800000 */
.L_x_63:
[----:B------:R-:W-:Y:S02]  /*3740*/  MOV R2, 0x3760 ;  /* 0x0000376000027802 */ /* 0x000fe40000000f00 */
[----:B-1--45:R-:W-:Y:S05]  /*3750*/  CALL.REL.NOINC `($__internal_2_$__cuda_sm10x_tcgen05_guardrail_trap_unallocated_columns_being_dealloced) ;  /* 0x0000004000907944 */ /* 0x032fea0003c00000 */
.L_x_65:
[----:B------:R-:W-:Y:S01]  /*3760*/  NOP ;  /* 0x0000000000007918 */ /* 0x000fe20000000000 */
[----:B-1----:R-:W-:Y:S05]  /*3770*/  EXIT ;  /* 0x000000000000794d */ /* 0x002fea0003800000 */
.L_x_47:
[----:B------:R-:W-:-:S09]  /*3780*/  UISETP.NE.OR UP2, UPT, UR8, 0x3, !UP2 ;  /* 0x000000030800788c */ /* 0x000fd2000d745670 */
[----:B------:R-:W-:Y:S05]  /*3790*/  BRA.U UP2, `(.L_x_66) ;  /* 0x0000000d02407547 */ /* 0x000fea000b800000 */
[----:B------:R-:W1:Y:S01]  /*37a0*/  LDC R0, c[0x0][0xb30] ;  /* 0x0002cc00ff007b82 */ /* 0x000e620000000800 */
[----:B------:R-:W2:Y:S01]  /*37b0*/  LDCU.64 UR8, c[0x0][0x888] ;  /* 0x00011100ff0877ac */ /* 0x000ea20008000a00 */
[----:B------:R-:W-:Y:S02]  /*37c0*/  HFMA2 R29, -RZ, RZ, 0, 0 ;  /* 0x00000000ff1d7431 */ /* 0x000fe400000001ff */
[----:B------:R-:W-:Y:S01]  /*37d0*/  IMAD.MOV.U32 R31, RZ, RZ, 0x1 ;  /* 0x00000001ff1f7424 */ /* 0x000fe200078e00ff */
[----:B------:R-:W-:Y:S01]  /*37e0*/  MOV R23, 0x1000 ;  /* 0x0000100000177802 */ /* 0x000fe20000000f00 */
[----:B------:R-:W4:Y:S01]  /*37f0*/  LDCU.64 UR4, c[0x0][0x890] ;  /* 0x00011200ff0477ac */ /* 0x000f220008000a00 */
[----:B------:R-:W-:Y:S01]  /*3800*/  IMAD.MOV.U32 R30, RZ, RZ, RZ ;  /* 0x000000ffff1e7224 */ /* 0x000fe200078e00ff */
[----:B------:R-:W3:Y:S01]  /*3810*/  LDC R19, c[0x0][0x370] ;  /* 0x0000dc00ff137b82 */ /* 0x000ee20000000800 */
[----:B------:R-:W-:Y:S01]  /*3820*/  UMOV UR7, 0x400 ;  /* 0x0000040000077882 */ /* 0x000fe20000000000 */
[----:B------:R-:W-:-:S02]  /*3830*/  UPLOP3.LUT UP1, UPT, UPT, UPT, UPT, 0x40, 0x4 ;  /* 0x000000000004789c */ /* 0x000fc40003f2e870 */
[----:B------:R-:W-:-:S04]  /*3840*/  ULEA UR7, UR37, UR7, 0x18 ;  /* 0x0000000725077291 */ /* 0x000fc8000f8ec0ff */
[----:B------:R-:W3:Y:S01]  /*3850*/  LDC R2, c[0x0][0xb0c] ;  /* 0x0002c300ff027b82 */ /* 0x000ee20000000800 */
[----:B------:R-:W-:Y:S02]  /*3860*/  UIADD3 UR13, UPT, UPT, UR7, 0x38, URZ ;  /* 0x00000038070d7890 */ /* 0x000fe4000fffe0ff */
[----:B--2---:R-:W-:Y:S02]  /*3870*/  UISETP.NE.U32.AND UP2, UPT, UR8, URZ, UPT ;  /* 0x000000ff0800728c */ /* 0x004fe4000bf45070 */
[----:B------:R-:W-:Y:S02]  /*3880*/  UIADD3 UR17, UPT, UPT, UR7, 0x30, URZ ;  /* 0x0000003007117890 */ /* 0x000fe4000fffe0ff */
[----:B----4-:R-:W-:Y:S01]  /*3890*/  UISETP.NE.U32.AND UP3, UPT, UR4, URZ, UPT ;  /* 0x000000ff0400728c */ /* 0x010fe2000bf65070 */
[----:B------:R-:W2:Y:S01]  /*38a0*/  LDC R18, c[0x0][0xb20] ;  /* 0x0002c800ff127b82 */ /* 0x000ea20000000800 */
[----:B-1----:R-:W-:Y:S01]  /*38b0*/  ISETP.NE.AND P1, PT, R0, 0x1, PT ;  /* 0x000000010000780c */ /* 0x002fe20003f25270 */
[----:B------:R-:W-:-:S02]  /*38c0*/  UISETP.NE.AND.EX UP2, UPT, UR9, URZ, UPT, UP2 ;  /* 0x000000ff0900728c */ /* 0x000fc4000bf45320 */
[----:B------:R-:W-:Y:S02]  /*38d0*/  UPRMT UR13, UR37, 0x654, UR13 ;  /* 0x00000654250d7896 */ /* 0x000fe4000800000d */
[----:B------:R-:W-:Y:S02]  /*38e0*/  UISETP.NE.AND.EX UP3, UPT, UR5, URZ, UPT, UP3 ;  /* 0x000000ff0500728c */ /* 0x000fe4000bf65330 */
[----:B------:R-:W1:Y:S08]  /*38f0*/  LDC.64 R32, c[0x0][0x348] ;  /* 0x0000d200ff207b82 */ /* 0x000e700000000a00 */
[----:B------:R-:W4:Y:S08]  /*3900*/  LDC.64 R16, c[0x0][0xb10] ;  /* 0x0002c400ff107b82 */ /* 0x000f300000000a00 */
[----:B------:R-:W1:Y:S08]  /*3910*/  LDC.64 R6, c[0x0][0xb18] ;  /* 0x0002c600ff067b82 */ /* 0x000e700000000a00 */
[----:B------:R-:W1:Y:S08]  /*3920*/  LDC.64 R4, c[0x0][0xb28] ;  /* 0x0002ca00ff047b82 */ /* 0x000e700000000a00 */
[----:B--23--:R-:W1:Y:S02]  /*3930*/  LDC R22, c[0x0][0x374] ;  /* 0x0000dd00ff167b82 */ /* 0x00ce640000000800 */
.L_x_75:
[C---:B------:R-:W-:Y:S02]  /*3940*/  LEA R0, R30.reuse, UR7, 0x3 ;  /* 0x000000071e007c11 */ /* 0x040fe4000f8e18ff */
[----:B------:R-:W-:Y:S02]  /*3950*/  SHF.L.U32 R3, R29, 0x1f, RZ ;  /* 0x0000001f1d037819 */ /* 0x000fe400000006ff */
[----:B------:R-:W-:Y:S02]  /*3960*/  LEA R24, R30, UR7, 0x4 ;  /* 0x000000071e187c11 */ /* 0x000fe4000f8e20ff */
[----:B--2---:R-:W2:Y:S02]  /*3970*/  SYNCS.PHASECHK.TRANS64.TRYWAIT P0, [R0+URZ+0x60], R3 ;  /* 0x00006003000075a7 */ /* 0x004ea400080011ff */
[----:B--2---:R-:W-:Y:S05]  /*3980*/  @!P0 BRA `(.L_x_67) ;  /* 0x0000003c00288947 */ /* 0x004fea0003800000 */
.L_x_129:
[----:B------:R-:W-:Y:S01]  /*3990*/  ISETP.GE.AND P0, PT, R40, 0x1, PT ;  /* 0x000000012800780c */ /* 0x000fe20003f06270 */
[----:B------:R-:W3:Y:S01]  /*39a0*/  LDS.128 R24, [R24+0xf0] ;  /* 0x0000f00018187984 */ /* 0x000ee20000000c00 */
[----:B--2---:R-:W-:Y:S01]  /*39b0*/  VIADD R0, R0, 0x70 ;  /* 0x0000007000007836 */ /* 0x004fe20000000000 */
[----:B------:R-:W-:Y:S01]  /*39c0*/  @!PT LDS RZ, [RZ] ;  /* 0x00000000fffff984 */ /* 0x000fe20000000800 */
[----:B------:R-:W-:Y:S01]  /*39d0*/  @!PT LDS RZ, [RZ] ;  /* 0x00000000fffff984 */ /* 0x000fe20000000800 */
[----:B------:R-:W-:Y:S01]  /*39e0*/  @!PT LDS RZ, [RZ] ;  /* 0x00000000fffff984 */ /* 0x000fe20000000800 */
[----:B------:R-:W-:Y:S01]  /*39f0*/  @!PT LDS RZ, [RZ] ;  /* 0x00000000fffff984 */ /* 0x000fe20000000800 */
[----:B------:R2:W-:Y:S06]  /*3a00*/  MEMBAR.ALL.CTA ;  /* 0x0000000000007992 */ /* 0x0005ec0000008000 */
[----:B--2---:R-:W2:Y:S01]  /*3a10*/  FENCE.VIEW.ASYNC.S ;  /* 0x00000000000073c6 */ /* 0x004ea20000000000 */
[----:B------:R-:W-:Y:S04]  /*3a20*/  PRMT R0, RZ, 0x654, R0 ;  /* 0x00000654ff007816 */ /* 0x000fe80000000000 */
[----:B--2---:R2:W-:Y:S01]  /*3a30*/  SYNCS.ARRIVE.TRANS64.RED.A1T0 RZ, [R0+URZ], RZ ;  /* 0x000000ff00ff79a7 */ /* 0x0045e200081004ff */
[----:B---3--:R-:W-:Y:S11]  /*3a40*/  LOP3.LUT P3, RZ, R26, 0x1, RZ, 0xc0, !PT ;  /* 0x000000011aff7812 */ /* 0x008ff6000786c0ff */
[----:B------:R-:W-:Y:S02]  /*3a50*/  @!UPT UIADD3 URZ, UPT, UPT, URZ, URZ, URZ ;  /* 0x000000fffffff290 */ /* 0x000fe4000fffe0ff */
[----:B------:R-:W-:Y:S02]  /*3a60*/  @P3 MOV R13, R24 ;  /* 0x00000018000d3202 */ /* 0x000fe40000000f00 */
[----:B------:R-:W-:Y:S01]  /*3a70*/  @P3 LOP3.LUT R8, R25, 0xffff, RZ, 0xc0, !PT ;  /* 0x0000ffff19083812 */ /* 0x000fe200078ec0ff */
[----:B--2---:R-:W-:Y:S06]  /*3a80*/  @!P0 BRA `(.L_x_68) ;  /* 0x0000000000a48947 */ /* 0x004fec0003800000 */
[----:B-1----:R-:W-:Y:S01]  /*3a90*/  IMAD.HI.U32 R35, R22, R7, RZ ;  /* 0x0000000716237227 */ /* 0x002fe200078e00ff */
[----:B------:R-:W-:Y:S02]  /*3aa0*/  ISETP.NE.AND P0, PT, R6, 0x1, PT ;  /* 0x000000010600780c */ /* 0x000fe40003f05270 */
[----:B------:R-:W-:Y:S01]  /*3ab0*/  ISETP.NE.AND P2, PT, R40, 0x1, PT ;  /* 0x000000012800780c */ /* 0x000fe20003f45270 */
[----:B----4-:R-:W-:Y:S01]  /*3ac0*/  IMAD.HI.U32 R34, R19, R16, RZ ;  /* 0x0000001013227227 */ /* 0x010fe200078e00ff */
[----:B------:R-:W-:Y:S02]  /*3ad0*/  SHF.R.U32.HI R35, RZ, R18, R35 ;  /* 0x00000012ff237219 */ /* 0x000fe40000011623 */
[----:B------:R-:W-:Y:S01]  /*3ae0*/  ISETP.NE.AND P4, PT, R2, 0x1, PT ;  /* 0x000000010200780c */ /* 0x000fe20003f85270 */
[----:B------:R-:W-:Y:S01]  /*3af0*/  IMAD.HI.U32 R36, R13, R16, RZ ;  /* 0x000000100d247227 */ /* 0x000fe200078e00ff */
[----:B------:R-:W-:Y:S02]  /*3b00*/  SHF.R.U32.HI R34, RZ, R17, R34 ;  /* 0x00000011ff227219 */ /* 0x000fe40000011622 */
[----:B------:R-:W-:Y:S01]  /*3b10*/  SEL R3, R22, R35, !P0 ;  /* 0x0000002316037207 */ /* 0x000fe20004000000 */
[C---:B------:R-:W-:Y:S01]  /*3b20*/  IMAD.HI.U32 R35, R8.reuse, R7, RZ ;  /* 0x0000000708237227 */ /* 0x040fe200078e00ff */
[----:B------:R-:W-:Y:S02]  /*3b30*/  SEL R11, R19, R34, !P4 ;  /* 0x00000022130b7207 */ /* 0x000fe40006000000 */
[----:B------:R-:W-:Y:S01]  /*3b40*/  SHF.R.U32.HI R36, RZ, R17, R36 ;  /* 0x00000011ff247219 */ /* 0x000fe20000011624 */
[----:B------:R-:W-:Y:S01]  /*3b50*/  IMAD.HI.U32 R38, R3, R4, RZ ;  /* 0x0000000403267227 */ /* 0x000fe200078e00ff */
[----:B------:R-:W-:Y:S03]  /*3b60*/  SHF.R.U32.HI R35, RZ, R18, R35 ;  /* 0x00000012ff237219 */ /* 0x000fe60000011623 */
[----:B------:R-:W-:Y:S01]  /*3b70*/  IMAD.HI.U32 R34, R11, R4, RZ ;  /* 0x000000040b227227 */ /* 0x000fe200078e00ff */
[----:B------:R-:W-:Y:S02]  /*3b80*/  @P2 SHF.R.U32.HI R3, RZ, R5, R38 ;  /* 0x00000005ff032219 */ /* 0x000fe40000011626 */
[----:B------:R-:W-:Y:S02]  /*3b90*/  SEL R9, R8, R35, !P0 ;  /* 0x0000002308097207 */ /* 0x000fe40004000000 */
[----:B------:R-:W-:Y:S01]  /*3ba0*/  @P2 SHF.R.U32.HI R11, RZ, R5, R34 ;  /* 0x00000005ff0b2219 */ /* 0x000fe20000011622 */
[C---:B------:R-:W-:Y:S01]  /*3bb0*/  IMAD R10, R40.reuse, R3, RZ ;  /* 0x00000003280a7224 */ /* 0x040fe200078e02ff */
[----:B------:R-:W-:Y:S01]  /*3bc0*/  SEL R3, R13, R36, !P4 ;  /* 0x000000240d037207 */ /* 0x000fe20006000000 */
[C---:B------:R-:W-:Y:S03]  /*3bd0*/  IMAD.HI.U32 R14, R9.reuse, R4, RZ ;  /* 0x00000004090e7227 */ /* 0x040fe600078e00ff */
[----:B------:R-:W-:Y:S01]  /*3be0*/  ISETP.GE.AND P0, PT, R9, R10, PT ;  /* 0x0000000a0900720c */ /* 0x000fe20003f06270 */
[C---:B------:R-:W-:Y:S01]  /*3bf0*/  IMAD R12, R40.reuse, R11, RZ ;  /* 0x0000000b280c7224 */ /* 0x040fe200078e02ff */
[-C--:B------:R-:W-:Y:S04]  /*3c00*/  SHF.R.U32.HI R14, RZ, R5.reuse, R14 ;  /* 0x00000005ff0e7219 */ /* 0x080fe8000001160e */
[----:B------:R-:W-:Y:S02]  /*3c10*/  ISETP.GE.OR P0, PT, R3, R12, P0 ;  /* 0x0000000c0300720c */ /* 0x000fe40000706670 */
[----:B------:R-:W-:Y:S05]  /*3c20*/  SEL R15, R9, R14, !P2 ;  /* 0x0000000e090f7207 */ /* 0x000fea0005000000 */
[----:B------:R-:W-:Y:S04]  /*3c30*/  IMAD.MOV R14, RZ, RZ, -R15 ;  /* 0x000000ffff0e7224 */ /* 0x000fe800078e0a0f */
[----:B------:R-:W-:Y:S02]  /*3c40*/  IMAD R14, R40, R14, R9 ;  /* 0x0000000e280e7224 */ /* 0x000fe400078e0209 */
[C---:B------:R-:W-:Y:S05]  /*3c50*/  @!P0 IMAD.HI.U32 R10, R3.reuse, R4, RZ ;  /* 0x00000004030a8227 */ /* 0x040fea00078e00ff */
[----:B------:R-:W-:Y:S04]  /*3c60*/  @!P0 SHF.R.U32.HI R10, RZ, R5, R10 ;  /* 0x00000005ff0a8219 */ /* 0x000fe8000001160a */
[----:B------:R-:W-:Y:S01]  /*3c70*/  @!P0 SEL R0, R3, R10, !P2 ;  /* 0x0000000a03008207 */ /* 0x000fe20005000000 */
[----:B------:R-:W-:Y:S03]  /*3c80*/  IMAD.MOV R10, RZ, RZ, -R3 ;  /* 0x000000ffff0a7224 */ /* 0x000fe600078e0a03 */
[----:B------:R-:W-:Y:S01]  /*3c90*/  @!P0 IADD3 R15, PT, PT, R15, -R0, RZ ;  /* 0x800000000f0f8210 */ /* 0x000fe20007ffe0ff */
[----:B------:R-:W-:Y:S01]  /*3ca0*/  @!P0 IMAD R0, R11, R14, R0 ;  /* 0x0000000e0b008224 */ /* 0x000fe200078e0200 */
[----:B------:R-:W-:Y:S01]  /*3cb0*/  IADD3 R11, PT, PT, -R9, RZ, RZ ;  /* 0x000000ff090b7210 */ /* 0x000fe20007ffe1ff */
[----:B------:R-:W-:Y:S02]  /*3cc0*/  IMAD R13, R2, R10, R13 ;  /* 0x0000000a020d7224 */ /* 0x000fe400078e020d */
[----:B------:R-:W-:Y:S02]  /*3cd0*/  @!P0 IMAD R9, R15, R40, R3 ;  /* 0x000000280f098224 */ /* 0x000fe400078e0203 */
[----:B------:R-:W-:Y:S02]  /*3ce0*/  @!P0 IMAD.MOV.U32 R3, RZ, RZ, R0 ;  /* 0x000000ffff038224 */ /* 0x000fe400078e0000 */
[----:B------:R-:W-:Y:S02]  /*3cf0*/  IMAD R8, R6, R11, R8 ;  /* 0x0000000b06087224 */ /* 0x000fe400078e0208 */
[----:B------:R-:W-:Y:S02]  /*3d00*/  IMAD R13, R3, R2, R13 ;  /* 0x00000002030d7224 */ /* 0x000fe400078e020d */
[----:B------:R-:W-:Y:S02]  /*3d10*/  IMAD R8, R9, R6, R8 ;  /* 0x0000000609087224 */ /* 0x000fe400078e0208 */
.L_x_68:
[----:B------:R-:W-:Y:S05]  /*3d20*/  BRA.U UP1, `(.L_x_69) ;  /* 0x0000000101107547 */ /* 0x000fea000b800000 */
[----:B------:R-:W-:Y:S04]  /*3d30*/  MOV R0, UR6 ;  /* 0x0000000600007c02 */ /* 0x000fe80008000f00 */
[----:B------:R-:W-:Y:S04]  /*3d40*/  SHF.L.U32 R3, R0, 0x1f, RZ ;  /* 0x0000001f00037819 */ /* 0x000fe800000006ff */
[----:B------:R-:W2:Y:S02]  /*3d50*/  SYNCS.PHASECHK.TRANS64.TRYWAIT P0, [UR7+0x58], R3 ;  /* 0x00005803ff0075a7 */ /* 0x000ea40008001107 */
[----:B--2---:R-:W-:Y:S05]  /*3d60*/  @!P0 BRA `(.L_x_70) ;  /* 0x0000003800448947 */ /* 0x004fea0003800000 */
.L_x_69:
[----:B------:R-:W-:Y:S02]  /*3d70*/  R2UR UR19, R21 ;  /* 0x00000000151372ca */ /* 0x000fe400000e0000 */
[----:B------:R-:W-:Y:S02]  /*3d80*/  R2UR UR18, R20 ;  /* 0x00000000141272ca */ /* 0x000fe400000e0000 */
[----:B------:R-:W-:Y:S02]  /*3d90*/  ISETP.NE.U32.AND P2, PT, RZ, UR4, PT ;  /* 0x00000004ff007c0c */ /* 0x000fe4000bf45070 */
[----:B------:R-:W-:Y:S02]  /*3da0*/  SHF.L.U32 R12, R31, 0x1f, RZ ;  /* 0x0000001f1f0c7819 */ /* 0x000fe400000006ff */
[----:B------:R-:W-:Y:S05]  /*3db0*/  ISETP.NE.AND.EX P2, PT, RZ, UR5, PT, P2 ;  /* 0x00000005ff007c0c */ /* 0x000fea000bf45320 */
[----:B------:R-:W-:Y:S02]  /*3dc0*/  USHF.L.U32 UR19, UR19, 0x6, URZ ;  /* 0x0000000613137899 */ /* 0x000fe400080006ff */
[----:B------:R-:W-:Y:S01]  /*3dd0*/  USHF.L.U32 UR18, UR18, 0x7, URZ ;  /* 0x0000000712127899 */ /* 0x000fe200080006ff */
[----:B------:R-:W-:Y:S11]  /*3de0*/  BRA.U !UP3, `(.L_x_71) ;  /* 0x000000010b347547 */ /* 0x000ff6000b800000 */
[----:B------:R-:W-:Y:S01]  /*3df0*/  UPLOP3.LUT UP0, UPT, UPT, UPT, UP2, 0x80, 0x8 ;  /* 0x000000000008789c */ /* 0x000fe20003f0f020 */
[----:B--2---:R-:W-:Y:S02]  /*3e00*/  HFMA2 R0, -RZ, RZ, 0, 5.9604644775390625e-08 ;  /* 0x00000001ff007431 */ /* 0x004fe400000001ff */
[----:B------:R-:W-:Y:S03]  /*3e10*/  IMAD.MOV.U32 R91, RZ, RZ, 0x1 ;  /* 0x00000001ff5b7424 */ /* 0x000fe600078e00ff */
[----:B------:R-:W-:Y:S05]  /*3e20*/  PLOP3.LUT P0, PT, PT, PT, UP0, 0x80, 0x8 ;  /* 0x000000000008781c */ /* 0x000fea0003f0f008 */
[----:B------:R-:W2:Y:S01]  /*3e30*/  @UP0 LDCU.64 UR10, c[0x0][0x888] ;  /* 0x00011100ff0a07ac */ /* 0x000ea20008000a00 */
[----:B------:R-:W-:Y:S07]  /*3e40*/  @UP0 UIMAD UR8, UR36, UR4, URZ ;  /* 0x00000004240802a4 */ /* 0x000fee000f8e02ff */
[----:B------:R-:W-:Y:S01]  /*3e50*/  @!P0 PRMT R91, R0, 0x7610, R91 ;  /* 0x00007610005b8816 */ /* 0x000fe2000000005b */
[----:B--2---:R-:W-:Y:S03]  /*3e60*/  @UP0 UIMAD.WIDE UR10, UR8, 0x4, UR10 ;  /* 0x00000004080a08a5 */ /* 0x004fe6000f8e020a */
[----:B------:R-:W2:Y:S03]  /*3e70*/  @!UP0 LDCU UR8, c[0x0][0x880] ;  /* 0x00011000ff0887ac */ /* 0x000ea60008000800 */
[----:B------:R-:W-:Y:S01]  /*3e80*/  IMAD.U32 R10, RZ, RZ, UR10 ;  /* 0x0000000aff0a7e24 */ /* 0x000fe2000f8e00ff */
[----:B------:R-:W-:Y:S05]  /*3e90*/  MOV R11, UR11 ;  /* 0x0000000b000b7c02 */ /* 0x000fea0008000f00 */
[----:B-----5:R3:W5:Y:S02]  /*3ea0*/  @P0 LDG.E R50, desc[UR46][R10.64] ;  /* 0x0000002e0a320981 */ /* 0x020764000c1e1900 */
[----:B--23--:R-:W-:Y:S07]  /*3eb0*/  @!P0 IMAD.U32 R50, RZ, RZ, UR8 ;  /* 0x00000008ff328e24 */ /* 0x00cfee000f8e00ff */
.L_x_71:
[----:B-----5:R-:W-:Y:S01]  /*3ec0*/  @!P2 ISETP.EQ.AND P0, PT, R50, RZ, PT ;  /* 0x000000ff3200a20c */ /* 0x020fe20003f02270 */
[----:B------:R-:W-:Y:S01]  /*3ed0*/  @!UPT UIADD3 URZ, UPT, UPT, URZ, URZ, URZ ;  /* 0x000000fffffff290 */ /* 0x000fe2000fffe0ff */
[----:B------:R-:W-:Y:S11]  /*3ee0*/  @!P2 BRA `(.L_x_72) ;  /* 0x000000000014a947 */ /* 0x000ff60003800000 */
[----:B------:R-:W-:Y:S02]  /*3ef0*/  LOP3.LUT P2, RZ, R91, 0xff, RZ, 0xc0, !PT ;  /* 0x000000ff5bff7812 */ /* 0x000fe4000784c0ff */
[----:B------:R-:W-:Y:S04]  /*3f00*/  PLOP3.LUT P0, PT, PT, PT, UP0, 0x80, 0x8 ;  /* 0x000000000008781c */ /* 0x000fe80003f0f008 */
[----:B------:R-:W-:Y:S07]  /*3f10*/  PLOP3.LUT P0, PT, P0, PT, PT, 0x8, 0x80 ;  /* 0x000000000080781c */ /* 0x000fee000070e170 */
[----:B------:R-:W-:Y:S11]  /*3f20*/  @P2 ISETP.EQ.AND P0, PT, R50, RZ, PT ;  /* 0x000000ff3200220c */ /* 0x000ff60003f02270 */
[----:B------:R-:W-:Y:S02]  /*3f30*/  @!UPT UIADD3 URZ, UPT, UPT, URZ, URZ, URZ ;  /* 0x000000fffffff290 */ /* 0x000fe4000fffe0ff */
.L_x_72:
[----:B------:R-:W3:Y:S01]  /*3f40*/  SYNCS.PHASECHK.TRANS64.TRYWAIT P2, [UR7+0x40], R12 ;  /* 0x0000400cff0075a7 */ /* 0x000ee20008041107 */
[----:B------:R-:W-:Y:S04]  /*3f50*/  ELECT P4, URZ, PT ;  /* 0x0000000000ff782f */ /* 0x000fe80003880000 */
[----:B------:R-:W-:Y:S11]  /*3f60*/  PLOP3.LUT P4, PT, P0, P4, PT, 0xf2, 0x2f ;  /* 0x00000000002f781c */ /* 0x000ff60000789e72 */
[----:B------:R-:W-:Y:S02]  /*3f70*/  @!UPT UIADD3 URZ, UPT, UPT, URZ, URZ, URZ ;  /* 0x000000fffffff290 */ /* 0x000fe4000fffe0ff */
[----:B-1----:R-:W-:Y:S05]  /*3f80*/  @!P4 IADD3 R21, P0, PT, R32, 0x580, RZ ;  /* 0x000005802015c810 */ /* 0x002fea0007f1e0ff */
[----:B------:R-:W-:Y:S01]  /*3f90*/  @!P4 IMAD.X R20, RZ, RZ, R33, P0 ;  /* 0x000000ffff14c224 */ /* 0x000fe200000e0621 */
[----:B---3--:R-:W-:Y:S07]  /*3fa0*/  @!P2 BRA `(.L_x_73) ;  /* 0x0000003400cca947 */ /* 0x008fee0003800000 */
.L_x_132:
[----:B------:R-:W3:Y:S01]  /*3fb0*/  LDC.64 R14, c[0x0][0xb10] ;  /* 0x0002c400ff0e7b82 */ /* 0x000ee20000000a00 */
[----:B------:R-:W-:Y:S01]  /*3fc0*/  @!P4 R2UR UR8, R20 ;  /* 0x000000001408c2ca */ /* 0x000fe200000e0000 */
[----:B------:R-:W-:Y:S01]  /*3fd0*/  VOTEU.ALL UP1, P4 ;  /* 0x0000000000ff7886 */ /* 0x000fe20002020000 */
[----:B------:R-:W-:Y:S01]  /*3fe0*/  @!P4 R2UR UR9, R21 ;  /* 0x000000001509c2ca */ /* 0x000fe200000e0000 */
[----:B------:R-:W-:Y:S01]  /*3ff0*/  UMOV UR10, 0x0 ;  /* 0x00000000000a7882 */ /* 0x000fe20000000000 */
[----:B------:R-:W-:Y:S03]  /*4000*/  UMOV UR11, 0x10000000 ;  /* 0x10000000000b7882 */ /* 0x000fe60000000000 */
[----:B------:R-:W5:Y:S01]  /*4010*/  LDC.64 R10, c[0x0][0xb18] ;  /* 0x0002c600ff0a7b82 */ /* 0x000f620000000a00 */
[----:B------:R-:W-:Y:S01]  /*4020*/  @!UP1 UIADD3 UR16, UPT, UPT, UR7, 0x200, URZ ;  /* 0x0000020007109890 */ /* 0x000fe2000fffe0ff */
[----:B------:R-:W-:Y:S01]  /*4030*/  @P3 SHF.R.U32.HI R28, RZ, 0x10, R25 ;  /* 0x00000010ff1c3819 */ /* 0x000fe20000011619 */
[----:B------:R-:W-:Y:S01]  /*4040*/  VOTEU.ALL UP1, P4 ;  /* 0x0000000000ff7886 */ /* 0x000fe20002020000 */
[----:B------:R-:W-:Y:S01]  /*4050*/  UMOV UR20, UR36 ;  /* 0x0000002400147c82 */ /* 0x000fe20008000000 */
[----:B------:R-:W-:Y:S03]  /*4060*/  VIADD R30, R30, 0x1 ;  /* 0x000000011e1e7836 */ /* 0x000fe60000000000 */
[----:B--2---:R-:W2:Y:S01]  /*4070*/  @!P1 LDC R0, c[0x0][0xb20] ;  /* 0x0002c800ff009b82 */ /* 0x004ea20000000800 */
[----:B------:R-:W-:Y:S01]  /*4080*/  IMAD.U32 R21, RZ, RZ, UR8 ;  /* 0x00000008ff157e24 */ /* 0x000fe2000f8e00ff */
[----:B------:R-:W-:Y:S06]  /*4090*/  UPRMT UR8, UR37, 0x654, UR17 ;  /* 0x0000065425087896 */ /* 0x000fec0008000011 */
[----:B-1----:R-:W1:Y:S01]  /*40a0*/  @!P1 LDC R3, c[0x0][0xb0c] ;  /* 0x0002c300ff039b82 */ /* 0x002e620000000800 */
[----:B------:R-:W-:Y:S01]  /*40b0*/  IMAD.U32 R20, RZ, RZ, UR9 ;  /* 0x00000009ff147e24 */ /* 0x000fe2000f8e00ff */
[----:B------:R-:W-:Y:S04]  /*40c0*/  @!P4 R2UR UR15, R21 ;  /* 0x00000000150fc2ca */ /* 0x000fe800000e0000 */
[----:B------:R-:W-:Y:S01]  /*40d0*/  @!P4 R2UR UR14, R20 ;  /* 0x00000000140ec2ca */ /* 0x000fe200000e0000 */
[----:B------:R-:W-:Y:S11]  /*40e0*/  @!P4 IMAD.MOV.U32 R20, RZ, RZ, 0x1000 ;  /* 0x00001000ff14c424 */ /* 0x000ff600078e00ff */
[----:B------:R-:W-:Y:S01]  /*40f0*/  @!UPT UIADD3 URZ, UPT, UPT, URZ, URZ, URZ ;  /* 0x000000fffffff290 */ /* 0x000fe2000fffe0ff */
[----:B------:R1:W-:Y:S01]  /*4100*/  @!UP1 UTMALDG.3D [UR16], [UR14], desc[UR10] ;  /* 0x00000a100e0095b4 */ /* 0x0003e20008011000 */
[----:B------:R1:W-:Y:S02]  /*4110*/  @!P4 SYNCS.ARRIVE.TRANS64.RED.A0TR RZ, [UR7+0x30], R20 ;  /* 0x00003014ffffc9a7 */ /* 0x0003e40008300407 */
[----:B-1----:R-:W-:Y:S01]  /*4120*/  @!P1 ISETP.NE.AND P2, PT, R3, 0x1, PT ;  /* 0x000000010300980c */ /* 0x002fe20003f45270 */
[C---:B---3--:R-:W-:Y:S01]  /*4130*/  @!P1 IMAD.HI.U32 R14, R13.reuse, R14, RZ ;  /* 0x0000000e0d0e9227 */ /* 0x048fe200078e00ff */
[----:B-----5:R-:W-:Y:S03]  /*4140*/  @!P1 ISETP.NE.AND P0, PT, R10, 0x1, PT ;  /* 0x000000010a00980c */ /* 0x020fe60003f05270 */
[C---:B------:R-:W-:Y:S01]  /*4150*/  @!P1 IMAD.HI.U32 R11, R8.reuse, R11, RZ ;  /* 0x0000000b080b9227 */ /* 0x040fe200078e00ff */
[----:B------:R-:W-:Y:S04]  /*4160*/  @!P1 SHF.R.U32.HI R14, RZ, R15, R14 ;  /* 0x0000000fff0e9219 */ /* 0x000fe8000001160e */
[----:B--2---:R-:W-:Y:S01]  /*4170*/  @!P1 SHF.R.U32.HI R9, RZ, R0, R11 ;  /* 0x00000000ff099219 */ /* 0x004fe2000001160b */
[----:B------:R-:W-:Y:S01]  /*4180*/  SYNCS.ARRIVE.TRANS64.RED.A1T0 RZ, [UR8], RZ ;  /* 0x000000ffffff79a7 */ /* 0x000fe20008100408 */
[----:B------:R-:W-:Y:S02]  /*4190*/  @!P1 SEL R14, R13, R14, !P2 ;  /* 0x0000000e0d0e9207 */ /* 0x000fe40005000000 */
[----:B------:R-:W-:Y:S01]  /*41a0*/  @!P1 SEL R9, R8, R9, !P0 ;  /* 0x0000000908099207 */ /* 0x000fe20004000000 */
[----:B------:R-:W1:Y:S04]  /*41b0*/  SYNCS.PHASECHK.TRANS64.TRYWAIT P5, [UR7+0x48], R12 ;  /* 0x0000480cff0075a7 */ /* 0x000e6800080a1107 */
[----:B------:R-:W-:Y:S02]  /*41c0*/  @!P1 IMAD.IADD R0, R9, 0x1, -R14 ;  /* 0x0000000109009824 */ /* 0x000fe400078e0a0e */
[----:B------:R-:W-:Y:S02]  /*41d0*/  @!P1 IMAD.IADD R9, R14, 0x1, -R9 ;  /* 0x000000010e099824 */ /* 0x000fe400078e0a09 */
[----:B------:R-:W-:Y:S02]  /*41e0*/  @!P1 IMAD R13, R0, R3, R13 ;  /* 0x00000003000d9224 */ /* 0x000fe400078e020d */
[----:B------:R-:W-:Y:S01]  /*41f0*/  @!P1 IMAD R8, R9, R10, R8 ;  /* 0x0000000a09089224 */ /* 0x000fe200078e0208 */
[----:B-1----:R-:W-:Y:S06]  /*4200*/  @!P5 BRA `(.L_x_74) ;  /* 0x00000034004cd947 */ /* 0x002fec0003800000 */
.L_x_134:
[----:B-1----:R-:W-:Y:S01]  /*4210*/  @!P4 IADD3 R3, P0, PT, R32, 0x580, RZ ;  /* 0x000005802003c810 */ /* 0x002fe20007f1e0ff */
[----:B------:R-:W-:Y:S01]  /*4220*/  VOTEU.ALL UP1, P4 ;  /* 0x0000000000ff7886 */ /* 0x000fe20002020000 */
[----:B------:R-:W-:Y:S01]  /*4230*/  UMOV UR20, 0x0 ;  /* 0x0000000000147882 */ /* 0x000fe20000000000 */
[----:B------:R-:W-:Y:S01]  /*4240*/  UMOV UR21, 0x10000000 ;  /* 0x1000000000157882 */ /* 0x000fe20000000000 */
[----:B------:R-:W-:Y:S01]  /*4250*/  @!P4 R2UR UR9, R3 ;  /* 0x000000000309c2ca */ /* 0x000fe200000e0000 */
[----:B------:R-:W-:Y:S01]  /*4260*/  @!P4 IMAD.X R0, RZ, RZ, R33, P0 ;  /* 0x000000ffff00c224 */ /* 0x000fe200000e0621 */
[----:B------:R-:W-:Y:S01]  /*4270*/  @!UP1 UIADD3 UR10, UPT, UPT, UR18, 0x40, URZ ;  /* 0x00000040120a9890 */ /* 0x000fe2000fffe0ff */
[----:B------:R-:W-:Y:S01]  /*4280*/  ISETP.NE.AND P0, PT, R30, 0x2, PT ;  /* 0x000000021e00780c */ /* 0x000fe20003f05270 */
[----:B------:R-:W-:Y:S01]  /*4290*/  UMOV UR11, UR19 ;  /* 0x00000013000b7c82 */ /* 0x000fe20008000000 */
[----:B------:R-:W-:Y:S01]  /*42a0*/  UMOV UR12, UR36 ;  /* 0x00000024000c7c82 */ /* 0x000fe20008000000 */
[----:B------:R-:W-:Y:S01]  /*42b0*/  @!P4 R2UR UR8, R0 ;  /* 0x000000000008c2ca */ /* 0x000fe200000e0000 */
[----:B------:R-:W-:Y:S01]  /*42c0*/  IMAD.IADD R20, R8, 0x1, R83 ;  /* 0x0000000108147824 */ /* 0x000fe200078e0253 */
[----:B------:R-:W-:Y:S01]  /*42d0*/  @P3 R2UR UR36, R28 ;  /* 0x000000001c2432ca */ /* 0x000fe200000e0000 */
[----:B------:R-:W-:Y:S01]  /*42e0*/  IMAD.IADD R21, R13, 0x1, R90 ;  /* 0x000000010d157824 */ /* 0x000fe200078e025a */
[----:B------:R-:W-:Y:S02]  /*42f0*/  SEL R0, RZ, 0x1, P0 ;  /* 0x00000001ff007807 */ /* 0x000fe40000000000 */
[----:B------:R-:W-:Y:S01]  /*4300*/  LOP3.LUT R31, R31, 0x1, RZ, 0x3c, !PT ;  /* 0x000000011f1f7812 */ /* 0x000fe200078e3cff */
[----:B------:R-:W-:Y:S01]  /*4310*/  IMAD.U32 R10, RZ, RZ, UR9 ;  /* 0x00000009ff0a7e24 */ /* 0x000fe2000f8e00ff */
[----:B------:R-:W-:Y:S01]  /*4320*/  @!UP1 UIADD3 UR9, UPT, UPT, UR7, 0x38, URZ ;  /* 0x0000003807099890 */ /* 0x000fe2000fffe0ff */
[----:B------:R-:W-:Y:S02]  /*4330*/  LOP3.LUT R29, R29, R0, RZ, 0x3c, !PT ;  /* 0x000000001d1d7212 */ /* 0x000fe400078e3cff */
[----:B------:R-:W-:Y:S02]  /*4340*/  SEL R30, R30, RZ, P0 ;  /* 0x000000ff1e1e7207 */ /* 0x000fe40000000000 */
[----:B------:R-:W-:Y:S01]  /*4350*/  IMAD.U32 R11, RZ, RZ, UR8 ;  /* 0x00000008ff0b7e24 */ /* 0x000fe2000f8e00ff */
[----:B------:R-:W-:Y:S01]  /*4360*/  @!P4 R2UR UR14, R10 ;  /* 0x000000000a0ec2ca */ /* 0x000fe200000e0000 */
[----:B------:R-:W-:Y:S01]  /*4370*/  @!UP1 UIADD3 UR8, UPT, UPT, UR7, 0x1200, URZ ;  /* 0x0000120007089890 */ /* 0x000fe2000fffe0ff */
[----:B------:R-:W-:Y:S02]  /*4380*/  VOTEU.ALL UP1, P4 ;  /* 0x0000000000ff7886 */ /* 0x000fe40002020000 */
[----:B------:R-:W-:Y:S11]  /*4390*/  @!P4 R2UR UR15, R11 ;  /* 0x000000000b0fc2ca */ /* 0x000ff600000e0000 */
[----:B------:R-:W-:Y:S02]  /*43a0*/  @!UPT UIADD3 URZ, UPT, UPT, URZ, URZ, URZ ;  /* 0x000000fffffff290 */ /* 0x000fe4000fffe0ff */
[----:B------:R2:W-:Y:S01]  /*43b0*/  @!UP1 UTMALDG.3D [UR8], [UR14], desc[UR20] ;  /* 0x000014080e0095b4 */ /* 0x0005e20008011000 */
[----:B------:R2:W-:Y:S01]  /*43c0*/  @!P4 SYNCS.ARRIVE.TRANS64.RED.A0TR RZ, [UR7+0x38], R23 ;  /* 0x00003817ffffc9a7 */ /* 0x0005e20008300407 */
[----:B------:R-:W-:Y:S01]  /*43d0*/  UPLOP3.LUT UP1, UPT, UPT, UPT, UPT, 0x80, 0x8 ;  /* 0x000000000008789c */ /* 0x000fe20003f2f070 */
[----:B------:R-:W-:Y:S01]  /*43e0*/  SYNCS.ARRIVE.TRANS64.RED.A1T0 RZ, [UR13], RZ ;  /* 0x000000ffffff79a7 */ /* 0x000fe2000810040d */
[----:B------:R-:W-:Y:S09]  /*43f0*/  @P3 BRA `(.L_x_75) ;  /* 0xfffffff400503947 */ /* 0x000ff2000383ffff */
[----:B------:R-:W-:-:S04]  /*4400*/  SHF.L.U32 R3, R31, 0x1f, RZ ;  /* 0x0000001f1f037819 */ /* 0x000fc800000006ff */
[----:B------:R-:W1:Y:S02]  /*4410*/  SYNCS.PHASECHK.TRANS64.TRYWAIT P0, [UR7+0x40], R3 ;  /* 0x00004003ff0075a7 */ /* 0x000e640008001107 */
[----:B-1----:R-:W-:Y:S05]  /*4420*/  @!P0 BRA `(.L_x_76) ;  /* 0x0000003000dc8947 */ /* 0x002fea0003800000 */
.L_x_136:
[----:B-1----:R-:W-:-:S07]  /*4430*/  MOV R0, UR7 ;  /* 0x0000000700007c02 */ /* 0x002fce0008000f00 */
.L_x_77:
[----:B-1----:R-:W-:-:S04]  /*4440*/  SHF.L.U32 R3, R31, 0x1f, RZ ;  /* 0x0000001f1f037819 */ /* 0x002fc800000006ff */
[----:B------:R1:W3:Y:S03]  /*4450*/  SYNCS.PHASECHK.TRANS64.TRYWAIT P0, [R0+URZ+0x48], R3 ;  /* 0x00004803000075a7 */ /* 0x0002e600080011ff */
[----:B---3--:R-:W-:Y:S05]  /*4460*/  @!P0 NANOSLEEP.SYNCS 0x989680 ;  /* 0x009896800000895d */ /* 0x008fea0003900000 */
[----:B------:R-:W3:Y:S02]  /*4470*/  @!P0 SYNCS.PHASECHK.TRANS64 P0, [R0+URZ+0x48], R3 ;  /* 0x00004803000085a7 */ /* 0x000ee400080010ff */
[----:B--23--:R-:W-:Y:S05]  /*4480*/  @P0 EXIT ;  /* 0x000000000000094d */ /* 0x00cfea0003800000 */
[----:B------:R-:W-:Y:S05]  /*4490*/  BRA `(.L_x_77) ;  /* 0xfffffffc00e87947 */ /* 0x000fea000383ffff */
.L_x_66:
[----:B------:R-:W-:-:S06]  /*44a0*/  UISETP.GE.AND UP1, UPT, UR8, 0x4, UPT ;  /* 0x000000040800788c */ /* 0x000fcc000bf26270 */
[----:B------:R-:W-:-:S13]  /*44b0*/  PLOP3.LUT P0, PT, PT, PT, UP1, 0x80, 0x8 ;  /* 0x000000000008781c */ /* 0x000fda0003f0f018 */
[----:B------:R-:W-:Y:S05]  /*44c0*/  @!P0 EXIT ;  /* 0x000000000000894d */ /* 0x000fea0003800000 */
[----:B------:R-:W-:Y:S01]  /*44d0*/  BAR.SYNC.DEFER_BLOCKING 0x6, 0xa0 ;  /* 0x0182800000007b1d */ /* 0x000fe20000010000 */
[C---:B------:R-:W-:Y:S01]  /*44e0*/  IMAD.SHL.U32 R2, R103.reuse, 0x40, RZ ;  /* 0x0000004067027824 */ /* 0x040fe200078e00ff */
[C---:B------:R-:W-:Y:S01]  /*44f0*/  LOP3.LUT R105, R103.reuse, 0x60, RZ, 0xc0, !PT ;  /* 0x0000006067697812 */ /* 0x040fe200078ec0ff */
[C---:B------:R-:W-:Y:S02]  /*4500*/  IMAD.SHL.U32 R95, R103.reuse, 0x20, RZ ;  /* 0x00000020675f7824 */ /* 0x040fe400078e00ff */
[----:B------:R-:W-:Y:S02]  /*4510*/  HFMA2 R44, -RZ, RZ, 0, 0 ;  /* 0x00000000ff2c7431 */ /* 0x000fe400000001ff */
[C---:B------:R-:W-:Y:S01]  /*4520*/  IMAD.SHL.U32 R0, R103.reuse, 0x8, RZ ;  /* 0x0000000867007824 */ /* 0x040fe200078e00ff */
[----:B------:R-:W-:Y:S01]  /*4530*/  UMOV UR49, 0x400 ;  /* 0x0000040000317882 */ /* 0x000fe20000000000 */
[----:B------:R-:W1:Y:S01]  /*4540*/  LDC R93, c[0x0][0x370] ;  /* 0x0000dc00ff5d7b82 */ /* 0x000e620000000800 */
[----:B------:R-:W-:Y:S01]  /*4550*/  ULEA UR49, UR37, UR49, 0x18 ;  /* 0x0000003125317291 */ /* 0x000fe2000f8ec0ff */
[----:B------:R-:W-:Y:S01]  /*4560*/  LOP3.LUT R5, R2, 0x180, RZ, 0xc0, !PT ;  /* 0x0000018002057812 */ /* 0x000fe200078ec0ff */
[----:B------:R-:W-:Y:S01]  /*4570*/  IMAD.U32 R46, R103, 0x10000, RZ ;  /* 0x00010000672e7824 */ /* 0x000fe200078e00ff */
[----:B------:R-:W-:Y:S01]  /*4580*/  LOP3.LUT R95, R95, 0xc00, RZ, 0xc0, !PT ;  /* 0x00000c005f5f7812 */ /* 0x000fe200078ec0ff */
[----:B------:R-:W-:Y:S01]  /*4590*/  UIADD3 UR4, UPT, UPT, UR49, 0x2200, URZ ;  /* 0x0000220031047890 */ /* 0x000fe2000fffe0ff */
[----:B------:R-:W-:Y:S01]  /*45a0*/  LOP3.LUT R0, R5, 0x30, R0, 0xf8, !PT ;  /* 0x0000003005007812 */ /* 0x000fe200078ef800 */
[----:B------:R-:W-:Y:S01]  /*45b0*/  IMAD.SHL.U32 R5, R103, 0x2, RZ ;  /* 0x0000000267057824 */ /* 0x000fe200078e00ff */
[----:B------:R-:W2:Y:S01]  /*45c0*/  LDC R42, c[0x0][0xb0c] ;  /* 0x0002c300ff2a7b82 */ /* 0x000ea20000000800 */
[----:B------:R-:W-:Y:S01]  /*45d0*/  LOP3.LUT R95, R95, 0x40, R2, 0xf8, !PT ;  /* 0x000000405f5f7812 */ /* 0x000fe200078ef802 */
[----:B------:R-:W-:Y:S01]  /*45e0*/  IMAD.MOV.U32 R102, RZ, RZ, RZ ;  /* 0x000000ffff667224 */ /* 0x000fe200078e00ff */
[----:B------:R-:W-:Y:S01]  /*45f0*/  LOP3.LUT R46, R46, 0x600000, RZ, 0xc0, !PT ;  /* 0x006000002e2e7812 */ /* 0x000fe200078ec0ff */
[----:B------:R-:W-:Y:S01]  /*4600*/  IMAD.MOV.U32 R107, RZ, RZ, RZ ;  /* 0x000000ffff6b7224 */ /* 0x000fe200078e00ff */
[----:B------:R-:W-:-:S02]  /*4610*/  LOP3.LUT R0, R0, 0x20, R5, 0x78, !PT ;  /* 0x0000002000007812 */ /* 0x000fc400078e7805 */
[----:B------:R-:W-:Y:S02]  /*4620*/  CS2R R100, SRZ ;  /* 0x0000000000647805 */ /* 0x000fe4000001ff00 */
[----:B------:R-:W-:Y:S01]  /*4630*/  LOP3.LUT R95, R95, 0x200, R2, 0xf8, !PT ;  /* 0x000002005f5f7812 */ /* 0x000fe200078ef802 */
[----:B------:R-:W4:Y:S01]  /*4640*/  LDC R92, c[0x0][0xb20] ;  /* 0x0002c800ff5c7b82 */ /* 0x000f220000000800 */
[----:B------:R-:W3:Y:S01]  /*4650*/  LDS R3, [UR49+0x110] ;  /* 0x00011031ff037984 */ /* 0x000ee20008000800 */
[----:B------:R-:W-:Y:S01]  /*4660*/  LOP3.LUT R103, R103, 0x2, RZ, 0xc0, !PT ;  /* 0x0000000267677812 */ /* 0x000fe200078ec0ff */
[----:B------:R-:W-:Y:S01]  /*4670*/  IMAD.MOV.U32 R99, RZ, RZ, RZ ;  /* 0x000000ffff637224 */ /* 0x000fe200078e00ff */
[----:B------:R-:W-:Y:S01]  /*4680*/  LOP3.LUT R95, R95, R0, RZ, 0xfc, !PT ;  /* 0x000000005f5f7212 */ /* 0x000fe200078efcff */
[----:B------:R-:W-:Y:S01]  /*4690*/  IMAD.U32 R104, RZ, RZ, UR4 ;  /* 0x00000004ff687e24 */ /* 0x000fe2000f8e00ff */
[----:B------:R-:W-:Y:S01]  /*46a0*/  IADD3 R97, PT, PT, -R103, RZ, RZ ;  /* 0x000000ff67617210 */ /* 0x000fe20007ffe1ff */
[----:B------:R-:W1:Y:S01]  /*46b0*/  LDCU.64 UR52, c[0x0][0x348] ;  /* 0x00006900ff3477ac */ /* 0x000e620008000a00 */
[----:B------:R-:W1:Y:S01]  /*46c0*/  LDC R41, c[0x0][0xb30] ;  /* 0x0002cc00ff297b82 */ /* 0x000e620000000800 */
[----:B------:R-:W1:Y:S01]  /*46d0*/  LDCU.64 UR38, c[0x0][0x888] ;  /* 0x00011100ff2677ac */ /* 0x000e620008000a00 */
[----:B------:R-:W1:Y:S06]  /*46e0*/  LDCU.64 UR44, c[0x0][0x890] ;  /* 0x00011200ff2c77ac */ /* 0x000e6c0008000a00 */
[----:B------:R-:W1:Y:S01]  /*46f0*/  LDC.64 R88, c[0x0][0xb10] ;  /* 0x0002c400ff587b82 */ /* 0x000e620000000a00 */
[----:B------:R-:W-:-:S07]  /*4700*/  UIADD3 UR48, UPT, UPT, UR49, 0x200, URZ ;  /* 0x0000020031307890 */ /* 0x000fce000fffe0ff */
[----:B------:R-:W1:Y:S08]  /*4710*/  LDC.64 R38, c[0x0][0xb18] ;  /* 0x0002c600ff267b82 */ /* 0x000e700000000a00 */
[----:B------:R-:W1:Y:S08]  /*4720*/  LDC.64 R36, c[0x0][0xb28] ;  /* 0x0002ca00ff247b82 */ /* 0x000e700000000a00 */
[----:B------:R-:W1:Y:S01]  /*4730*/  LDC.64 R86, c[0x0][0x8b0] ;  /* 0x00022c00ff567b82 */ /* 0x000e620000000a00 */
[----:B---3--:R-:W-:-:S07]  /*4740*/  IMAD.IADD R46, R3, 0x1, R46 ;  /* 0x00000001032e7824 */ /* 0x008fce00078e022e */
[----:B------:R-:W3:Y:S08]  /*4750*/  LDC.64 R84, c[0x0][0x8a8] ;  /* 0x00022a00ff547b82 */ /* 0x000ef00000000a00 */
[----:B--2-4-:R-:W1:Y:S02]  /*4760*/  LDC R94, c[0x0][0x374] ;  /* 0x0000dd00ff5e7b82 */ /* 0x014e640000000800 */
.L_x_103:
[----:B------:R-:W-:Y:S02]  /*4770*/  LEA R0, R107, UR49, 0x3 ;  /* 0x000000316b007c11 */ /* 0x000fe4000f8e18ff */
[----:B------:R-:W-:Y:S02]  /*4780*/  SHF.L.U32 R3, R101, 0x1f, RZ ;  /* 0x0000001f65037819 */ /* 0x000fe400000006ff */
[----:B------:R-:W-:Y:S02]  /*4790*/  LEA R16, R107, UR49, 0x4 ;  /* 0x000000316b107c11 */ /* 0x000fe4000f8e20ff */
[----:B------:R-:W2:Y:S02]  /*47a0*/  SYNCS.PHASECHK.TRANS64.TRYWAIT P0, [R0+URZ+0x60], R3 ;  /* 0x00006003000075a7 */ /* 0x000ea400080011ff */
[----:B-12---:R-:W-:Y:S05]  /*47b0*/  @!P0 BRA `(.L_x_78) ;  /* 0x0000003000108947 */ /* 0x006fea0003800000 */
.L_x_137:
[----:B------:R-:W4:Y:S01]  /*47c0*/  LDC.64 R12, c[0x0][0xb10] ;  /* 0x0002c400ff0c7b82 */ /* 0x000f220000000a00 */
[----:B------:R-:W3:Y:S01]  /*47d0*/  LDS.128 R16, [R16+0xf0] ;  /* 0x0000f00010107984 */ /* 0x000ee20000000c00 */
[----:B-1----:R-:W-:Y:S01]  /*47e0*/  ISETP.NE.AND P1, PT, R41, 0x1, PT ;  /* 0x000000012900780c */ /* 0x002fe20003f25270 */
[----:B--2---:R-:W-:Y:S01]  /*47f0*/  VIADD R0, R0, 0x70 ;  /* 0x0000007000007836 */ /* 0x004fe20000000000 */
[----:B------:R-:W-:Y:S04]  /*4800*/  ISETP.GE.AND P0, PT, R40, 0x1, PT ;  /* 0x000000012800780c */ /* 0x000fe80003f06270 */
[----:B------:R-:W1:Y:S01]  /*4810*/  LDC.64 R10, c[0x0][0xb18] ;  /* 0x0002c600ff0a7b82 */ /* 0x000e620000000a00 */
[----:B------:R-:W-:Y:S01]  /*4820*/  PRMT R0, RZ, 0x654, R0 ;  /* 0x00000654ff007816 */ /* 0x000fe20000000000 */
[----:B------:R-:W-:Y:S01]  /*4830*/  @!PT LDS RZ, [RZ] ;  /* 0x00000000fffff984 */ /* 0x000fe20000000800 */
[----:B------:R-:W-:Y:S01]  /*4840*/  @!PT LDS RZ, [RZ] ;  /* 0x00000000fffff984 */ /* 0x000fe20000000800 */
[----:B------:R-:W-:Y:S01]  /*4850*/  @!PT LDS RZ, [RZ] ;  /* 0x00000000fffff984 */ /* 0x000fe20000000800 */
[----:B------:R-:W-:Y:S01]  /*4860*/  @!PT LDS RZ, [RZ] ;  /* 0x00000000fffff984 */ /* 0x000fe20000000800 */
[----:B------:R2:W-:Y:S06]  /*4870*/  MEMBAR.ALL.CTA ;  /* 0x0000000000007992 */ /* 0x0005ec0000008000 */
[----:B--2---:R-:W2:Y:S01]  /*4880*/  FENCE.VIEW.ASYNC.S ;  /* 0x00000000000073c6 */ /* 0x004ea20000000000 */
[----:B------:R-:W1:Y:S08]  /*4890*/  @!P1 LDC R14, c[0x0][0xb20] ;  /* 0x0002c800ff0e9b82 */ /* 0x000e700000000800 */
[----:B------:R-:W1:Y:S01]  /*48a0*/  @!P1 LDC R9, c[0x0][0xb0c] ;  /* 0x0002c300ff099b82 */ /* 0x000e620000000800 */
[----:B--2---:R2:W-:Y:S01]  /*48b0*/  SYNCS.ARRIVE.TRANS64.RED.A1T0 RZ, [R0+URZ], RZ ;  /* 0x000000ff00ff79a7 */ /* 0x0045e200081004ff */
[----:B---3--:R-:W-:Y:S04]  /*48c0*/  LOP3.LUT P4, RZ, R18, 0x1, RZ, 0xc0, !PT ;  /* 0x0000000112ff7812 */ /* 0x008fe8000788c0ff */
[----:B------:R-:W-:Y:S09]  /*48d0*/  P2R R106, PR, RZ, 0x10 ;  /* 0x00000010ff6a7803 */ /* 0x000ff20000000000 */
[----:B------:R-:W-:Y:S02]  /*48e0*/  @P4 MOV R45, R16 ;  /* 0x00000010002d4202 */ /* 0x000fe40000000f00 */
[----:B------:R-:W-:Y:S01]  /*48f0*/  @P4 LOP3.LUT R43, R17, 0xffff, RZ, 0xc0, !PT ;  /* 0x0000ffff112b4812 */ /* 0x000fe200078ec0ff */
[----:B--2-4-:R-:W-:Y:S06]  /*4900*/  @!P0 BRA `(.L_x_79) ;  /* 0x0000000000a48947 */ /* 0x014fec0003800000 */
[----:B------:R-:W-:Y:S01]  /*4910*/  IMAD.HI.U32 R23, R94, R39, RZ ;  /* 0x000000275e177227 */ /* 0x000fe200078e00ff */
[----:B------:R-:W-:Y:S02]  /*4920*/  ISETP.NE.AND P0, PT, R38, 0x1, PT ;  /* 0x000000012600780c */ /* 0x000fe40003f05270 */
[----:B------:R-:W-:Y:S01]  /*4930*/  ISETP.NE.AND P2, PT, R40, 0x1, PT ;  /* 0x000000012800780c */ /* 0x000fe20003f45270 */
[----:B------:R-:W-:Y:S01]  /*4940*/  IMAD.HI.U32 R22, R93, R88, RZ ;  /* 0x000000585d167227 */ /* 0x000fe200078e00ff */
[----:B------:R-:W-:Y:S02]  /*4950*/  SHF.R.U32.HI R23, RZ, R92, R23 ;  /* 0x0000005cff177219 */ /* 0x000fe40000011617 */
[----:B------:R-:W-:Y:S01]  /*4960*/  ISETP.NE.AND P3, PT, R42, 0x1, PT ;  /* 0x000000012a00780c */ /* 0x000fe20003f65270 */
[----:B------:R-:W-:Y:S01]  /*4970*/  IMAD.HI.U32 R26, R45, R88, RZ ;  /* 0x000000582d1a7227 */ /* 0x000fe200078e00ff */
[----:B------:R-:W-:Y:S02]  /*4980*/  SHF.R.U32.HI R22, RZ, R89, R22 ;  /* 0x00000059ff167219 */ /* 0x000fe40000011616 */
[----:B------:R-:W-:Y:S01]  /*4990*/  SEL R3, R94, R23, !P0 ;  /* 0x000000175e037207 */ /* 0x000fe20004000000 */
[----:B------:R-:W-:Y:S01]  /*49a0*/  IMAD.HI.U32 R23, R43, R39, RZ ;  /* 0x000000272b177227 */ /* 0x000fe200078e00ff */
[----:B------:R-:W-:Y:S02]  /*49b0*/  SEL R7, R93, R22, !P3 ;  /* 0x000000165d077207 */ /* 0x000fe40005800000 */
[----:B------:R-:W-:Y:S01]  /*49c0*/  SHF.R.U32.HI R26, RZ, R89, R26 ;  /* 0x00000059ff1a7219 */ /* 0x000fe2000001161a */
[-C--:B------:R-:W-:Y:S04]  /*49d0*/  IMAD.HI.U32 R22, R3, R36.reuse, RZ ;  /* 0x0000002403167227 */ /* 0x080fe800078e00ff */
[----:B------:R-:W-:Y:S01]  /*49e0*/  IMAD.HI.U32 R24, R7, R36, RZ ;  /* 0x0000002407187227 */ /* 0x000fe200078e00ff */
[-C--:B------:R-:W-:Y:S02]  /*49f0*/  @P2 SHF.R.U32.HI R3, RZ, R37.reuse, R22 ;  /* 0x00000025ff032219 */ /* 0x080fe40000011616 */
[----:B------:R-:W-:Y:S02]  /*4a00*/  SHF.R.U32.HI R22, RZ, R92, R23 ;  /* 0x0000005cff167219 */ /* 0x000fe40000011617 */
[----:B------:R-:W-:Y:S01]  /*4a10*/  @P2 SHF.R.U32.HI R7, RZ, R37, R24 ;  /* 0x00000025ff072219 */ /* 0x000fe20000011618 */
[C---:B------:R-:W-:Y:S01]  /*4a20*/  IMAD R2, R40.reuse, R3, RZ ;  /* 0x0000000328027224 */ /* 0x040fe200078e02ff */
[----:B------:R-:W-:Y:S02]  /*4a30*/  SEL R5, R43, R22, !P0 ;  /* 0x000000162b057207 */ /* 0x000fe40004000000 */
[----:B------:R-:W-:Y:S01]  /*4a40*/  SEL R3, R45, R26, !P3 ;  /* 0x0000001a2d037207 */ /* 0x000fe20005800000 */
[----:B------:R-:W-:Y:S01]  /*4a50*/  IMAD R4, R40, R7, RZ ;  /* 0x0000000728047224 */ /* 0x000fe200078e02ff */
[C---:B------:R-:W-:Y:S01]  /*4a60*/  ISETP.GE.AND P0, PT, R5.reuse, R2, PT ;  /* 0x000000020500720c */ /* 0x040fe20003f06270 */
[----:B------:R-:W-:Y:S03]  /*4a70*/  IMAD.HI.U32 R6, R5, R36, RZ ;  /* 0x0000002405067227 */ /* 0x000fe600078e00ff */
[----:B------:R-:W-:Y:S01]  /*4a80*/  ISETP.GE.OR P0, PT, R3, R4, P0 ;  /* 0x000000040300720c */ /* 0x000fe20000706670 */
[----:B------:R-:W-:Y:S01]  /*4a90*/  IMAD.MOV R4, RZ, RZ, -R3 ;  /* 0x000000ffff047224 */ /* 0x000fe200078e0a03 */
[-C--:B------:R-:W-:Y:S03]  /*4aa0*/  SHF.R.U32.HI R6, RZ, R37.reuse, R6 ;  /* 0x00000025ff067219 */ /* 0x080fe60000011606 */
[----:B------:R-:W-:Y:S01]  /*4ab0*/  IMAD R45, R42, R4, R45 ;  /* 0x000000042a2d7224 */ /* 0x000fe200078e022d */
[----:B------:R-:W-:Y:S05]  /*4ac0*/  SEL R15, R5, R6, !P2 ;  /* 0x00000006050f7207 */ /* 0x000fea0005000000 */
[----:B------:R-:W-:Y:S02]  /*4ad0*/  IMAD.MOV R6, RZ, RZ, -R15 ;  /* 0x000000ffff067224 */ /* 0x000fe400078e0a0f */
[C---:B------:R-:W-:Y:S04]  /*4ae0*/  @!P0 IMAD.HI.U32 R2, R3.reuse, R36, RZ ;  /* 0x0000002403028227 */ /* 0x040fe800078e00ff */
[----:B------:R-:W-:Y:S01]  /*4af0*/  IMAD R6, R40, R6, R5 ;  /* 0x0000000628067224 */ /* 0x000fe200078e0205 */
[----:B------:R-:W-:Y:S04]  /*4b00*/  @!P0 SHF.R.U32.HI R2, RZ, R37, R2 ;  /* 0x00000025ff028219 */ /* 0x000fe80000011602 */
[----:B------:R-:W-:Y:S02]  /*4b10*/  @!P0 SEL R0, R3, R2, !P2 ;  /* 0x0000000203008207 */ /* 0x000fe40005000000 */
[----:B------:R-:W-:Y:S02]  /*4b20*/  IADD3 R2, PT, PT, -R5, RZ, RZ ;  /* 0x000000ff05027210 */ /* 0x000fe40007ffe1ff */
[----:B------:R-:W-:Y:S01]  /*4b30*/  @!P0 IADD3 R8, PT, PT, R15, -R0, RZ ;  /* 0x800000000f088210 */ /* 0x000fe20007ffe0ff */
[----:B------:R-:W-:Y:S02]  /*4b40*/  @!P0 IMAD R0, R7, R6, R0 ;  /* 0x0000000607008224 */ /* 0x000fe400078e0200 */
[----:B------:R-:W-:Y:S02]  /*4b50*/  IMAD R43, R38, R2, R43 ;  /* 0x00000002262b7224 */ /* 0x000fe400078e022b */
[----:B------:R-:W-:Y:S02]  /*4b60*/  @!P0 IMAD R5, R8, R40, R3 ;  /* 0x0000002808058224 */ /* 0x000fe400078e0203 */
[----:B------:R-:W-:Y:S04]  /*4b70*/  @!P0 IMAD.MOV.U32 R3, RZ, RZ, R0 ;  /* 0x000000ffff038224 */ /* 0x000fe800078e0000 */
[----:B------:R-:W-:Y:S02]  /*4b80*/  IMAD R45, R3, R42, R45 ;  /* 0x0000002a032d7224 */ /* 0x000fe400078e022d */
[----:B------:R-:W-:Y:S07]  /*4b90*/  IMAD R43, R5, R38, R43 ;  /* 0x00000026052b7224 */ /* 0x000fee00078e022b */
.L_x_79:
[----:B-1----:R-:W-:Y:S01]  /*4ba0*/  @!P1 ISETP.NE.AND P0, PT, R10, 0x1, PT ;  /* 0x000000010a00980c */ /* 0x002fe20003f05270 */
[----:B------:R-:W-:Y:S01]  /*4bb0*/  @!P1 IMAD.HI.U32 R0, R45, R12, RZ ;  /* 0x0000000c2d009227 */ /* 0x000fe200078e00ff */
[----:B------:R-:W-:Y:S01]  /*4bc0*/  @!P1 ISETP.NE.AND P2, PT, R9, 0x1, PT ;  /* 0x000000010900980c */ /* 0x000fe20003f45270 */
[----:B------:R-:W-:Y:S01]  /*4bd0*/  ULOP3.LUT UP0, URZ, UR48, 0x1b0, URZ, 0xc0, !UPT ;  /* 0x000001b030ff7892 */ /* 0x000fe2000f80c0ff */
[----:B------:R-:W-:Y:S01]  /*4be0*/  R2UR UR42, R21 ;  /* 0x00000000152a72ca */ /* 0x000fe200000e0000 */
[----:B------:R-:W-:Y:S01]  /*4bf0*/  @!P1 IMAD.HI.U32 R3, R43, R11, RZ ;  /* 0x0000000b2b039227 */ /* 0x000fe200078e00ff */
[----:B------:R-:W-:Y:S02]  /*4c00*/  @!P1 SHF.R.U32.HI R0, RZ, R13, R0 ;  /* 0x0000000dff009219 */ /* 0x000fe40000011600 */
[----:B------:R-:W-:Y:S01]  /*4c10*/  R2UR UR41, R20 ;  /* 0x00000000142972ca */ /* 0x000fe200000e0000 */
[----:B------:R-:W-:Y:S01]  /*4c20*/  VIADD R107, R107, 0x1 ;  /* 0x000000016b6b7836 */ /* 0x000fe20000000000 */
[----:B------:R-:W-:Y:S02]  /*4c30*/  @!P1 SHF.R.U32.HI R2, RZ, R14, R3 ;  /* 0x0000000eff029219 */ /* 0x000fe40000011603 */
[----:B------:R-:W-:Y:S02]  /*4c40*/  @!P1 SEL R3, R45, R0, !P2 ;  /* 0x000000002d039207 */ /* 0x000fe40005000000 */
[----:B------:R-:W-:Y:S02]  /*4c50*/  @!P1 SEL R2, R43, R2, !P0 ;  /* 0x000000022b029207 */ /* 0x000fe40004000000 */
[----:B------:R-:W-:Y:S01]  /*4c60*/  @P4 SHF.R.U32.HI R98, RZ, 0x10, R17 ;  /* 0x00000010ff624819 */ /* 0x000fe20000011611 */
[----:B------:R-:W-:Y:S02]  /*4c70*/  USHF.L.U32 UR42, UR42, 0x6, URZ ;  /* 0x000000062a2a7899 */ /* 0x000fe400080006ff */
[----:B------:R-:W-:Y:S02]  /*4c80*/  @!P1 IMAD.IADD R0, R2, 0x1, -R3 ;  /* 0x0000000102009824 */ /* 0x000fe400078e0a03 */
[----:B------:R-:W-:Y:S01]  /*4c90*/  @!P1 IMAD.IADD R2, R3, 0x1, -R2 ;  /* 0x0000000103029824 */ /* 0x000fe200078e0a02 */
[----:B------:R-:W-:Y:S01]  /*4ca0*/  USHF.L.U32 UR41, UR41, 0x7, URZ ;  /* 0x0000000729297899 */ /* 0x000fe200080006ff */
[----:B------:R-:W-:Y:S02]  /*4cb0*/  @!P1 IMAD R45, R0, R9, R45 ;  /* 0x00000009002d9224 */ /* 0x000fe400078e022d */
[----:B------:R-:W-:Y:S01]  /*4cc0*/  @!P1 IMAD R43, R2, R10, R43 ;  /* 0x0000000a022b9224 */ /* 0x000fe200078e022b */
[----:B------:R-:W-:Y:S08]  /*4cd0*/  BRA.U !UP0, `(.L_x_80) ;  /* 0x0000000108407547 */ /* 0x000ff0000b800000 */
[----:B------:R-:W1:Y:S01]  /*4ce0*/  LDCU.64 UR8, c[0x4][0x80] ;  /* 0x01001000ff0877ac */ /* 0x000e620008000a00 */
[----:B------:R-:W-:Y:S01]  /*4cf0*/  MOV R3, 0x0 ;  /* 0x0000000000037802 */ /* 0x000fe20000000f00 */
[----:B------:R-:W-:Y:S02]  /*4d00*/  HFMA2 R12, -RZ, RZ, 0, 5.9604644775390625e-08 ;  /* 0x00000001ff0c7431 */ /* 0x000fe400000001ff */
[----:B------:R-:W-:Y:S02]  /*4d10*/  IMAD.MOV.U32 R8, RZ, RZ, 0x70 ;  /* 0x00000070ff087424 */ /* 0x000fe400078e00ff */
[----:B------:R-:W-:Y:S01]  /*4d20*/  IMAD.MOV.U32 R13, RZ, RZ, RZ ;  /* 0x000000ffff0d7224 */ /* 0x000fe200078e00ff */
[----:B------:R-:W2:Y:S01]  /*4d30*/  LDCU.64 UR6, c[0x4][0x88] ;  /* 0x01001100ff0677ac */ /* 0x000ea20008000a00 */
[----:B------:R-:W3:Y:S01]  /*4d40*/  LDC.64 R2, c[0x4][R3] ;  /* 0x0100000003027b82 */ /* 0x000ee20000000a00 */
[----:B------:R-:W4:Y:S01]  /*4d50*/  LDCU.64 UR4, c[0x4][0x8] ;  /* 0x01000100ff0477ac */ /* 0x000f220008000a00 */
[----:B-1----:R-:W-:Y:S01]  /*4d60*/  MOV R5, UR9 ;  /* 0x0000000900057c02 */ /* 0x002fe20008000f00 */
[----:B------:R-:W-:Y:S01]  /*4d70*/  IMAD.U32 R4, RZ, RZ, UR8 ;  /* 0x00000008ff047e24 */ /* 0x000fe2000f8e00ff */
[----:B--2---:R-:W-:Y:S01]  /*4d80*/  MOV R7, UR7 ;  /* 0x0000000700077c02 */ /* 0x004fe20008000f00 */
[----:B------:R-:W-:Y:S01]  /*4d90*/  IMAD.U32 R6, RZ, RZ, UR6 ;  /* 0x00000006ff067e24 */ /* 0x000fe2000f8e00ff */
[----:B----4-:R-:W-:Y:S01]  /*4da0*/  MOV R11, UR5 ;  /* 0x00000005000b7c02 */ /* 0x010fe20008000f00 */
[----:B------:R-:W-:Y:S02]  /*4db0*/  IMAD.U32 R10, RZ, RZ, UR4 ;  /* 0x00000004ff0a7e24 */ /* 0x000fe4000f8e00ff */
[----:B------:R-:W-:Y:S07]  /*4dc0*/  LEPC R20, `(.L_x_80) ;  /* 0x000000001014794e */ /* 0x000fee0000000000 */
[----:B---3-5:R-:W-:Y:S05]  /*4dd0*/  CALL.ABS.NOINC R2 ;  /* 0x0000000002007343 */ /* 0x028fea0003c00000 */
.L_x_80:
[----:B------:R-:W-:Y:S01]  /*4de0*/  LOP3.LUT P0, RZ, R104, 0x1b0, RZ, 0xc0, !PT ;  /* 0x000001b068ff7812 */ /* 0x000fe2000780c0ff */
[----:B------:R-:W-:Y:S11]  /*4df0*/  BSSY.RECONVERGENT B6, `(.L_x_81) ;  /* 0x0000013000067945 */ /* 0x000ff60003800200 */
[----:B------:R-:W-:Y:S01]  /*4e00*/  @!UPT UIADD3 URZ, UPT, UPT, URZ, URZ, URZ ;  /* 0x000000fffffff290 */ /* 0x000fe2000fffe0ff */
[----:B------:R-:W-:Y:S05]  /*4e10*/  @!P0 BRA `(.L_x_82) ;  /* 0x0000000000408947 */ /* 0x000fea0003800000 */
        /* <DEDUP_REMOVED lines=16> */
.L_x_82:
[----:B------:R-:W-:Y:S05]  /*4f20*/  BSYNC.RECONVERGENT B6 ;  /* 0x0000000000067941 */ /* 0x000fea0003800200 */
.L_x_81:
[----:B------:R-:W-:Y:S01]  /*4f30*/  ISETP.NE.U32.AND P4, PT, R86, RZ, PT ;  /* 0x000000ff5600720c */ /* 0x000fe20003f85070 */
[----:B------:R-:W-:Y:S01]  /*4f40*/  UISETP.NE.AND UP2, UPT, UR50, URZ, UPT ;  /* 0x000000ff3200728c */ /* 0x000fe2000bf45270 */
[----:B------:R-:W-:Y:S01]  /*4f50*/  ISETP.NE.U32.AND P2, PT, RZ, UR38, PT ;  /* 0x00000026ff007c0c */ /* 0x000fe2000bf45070 */
[----:B------:R-:W-:Y:S01]  /*4f60*/  UISETP.NE.U32.AND UP1, UPT, UR44, URZ, UPT ;  /* 0x000000ff2c00728c */ /* 0x000fe2000bf25070 */
[----:B------:R-:W-:Y:S01]  /*4f70*/  ISETP.NE.AND.EX P4, PT, R87, RZ, PT, P4 ;  /* 0x000000ff5700720c */ /* 0x000fe20003f85340 */
[----:B------:R-:W-:Y:S01]  /*4f80*/  UPLOP3.LUT UP0, UPT, UPT, UPT, UPT, 0x40, 0x4 ;  /* 0x000000000004789c */ /* 0x000fe20003f0e870 */
[----:B------:R-:W-:Y:S01]  /*4f90*/  ISETP.NE.AND.EX P2, PT, RZ, UR39, PT, P2 ;  /* 0x00000027ff007c0c */ /* 0x000fe2000bf45320 */
[----:B------:R-:W-:Y:S01]  /*4fa0*/  UISETP.NE.AND.EX UP1, UPT, UR45, URZ, UPT, UP1 ;  /* 0x000000ff2d00728c */ /* 0x000fe2000bf25310 */
[----:B------:R-:W-:Y:S04]  /*4fb0*/  PLOP3.LUT P1, PT, PT, PT, UP2, 0x80, 0x8 ;  /* 0x000000000008781c */ /* 0x000fe80003f2f028 */
[----:B------:R-:W-:Y:S06]  /*4fc0*/  @UP2 UPLOP3.LUT UP0, UPT, UPT, UPT, UP1, 0x80, 0x8 ;  /* 0x000000000008289c */ /* 0x000fec0003f0f010 */
[----:B------:R-:W-:Y:S01]  /*4fd0*/  PLOP3.LUT P0, PT, PT, PT, UP0, 0x80, 0x8 ;  /* 0x000000000008781c */ /* 0x000fe20003f0f008 */
[----:B------:R-:W-:Y:S01]  /*4fe0*/  @!UPT UIADD3 URZ, UPT, UPT, URZ, URZ, URZ ;  /* 0x000000fffffff290 */ /* 0x000fe2000fffe0ff */
[----:B------:R-:W-:Y:S11]  /*4ff0*/  BRA.U !UP1, `(.L_x_83) ;  /* 0x0000000109387547 */ /* 0x000ff6000b800000 */
[----:B------:R-:W-:Y:S01]  /*5000*/  UISETP.NE.U32.AND UP0, UPT, UR38, URZ, UPT ;  /* 0x000000ff2600728c */ /* 0x000fe2000bf05070 */
[----:B------:R-:W-:Y:S02]  /*5010*/  HFMA2 R0, -RZ, RZ, 0, 5.9604644775390625e-08 ;  /* 0x00000001ff007431 */ /* 0x000fe400000001ff */
[----:B------:R-:W-:Y:S01]  /*5020*/  IMAD.MOV.U32 R91, RZ, RZ, 0x1 ;  /* 0x00000001ff5b7424 */ /* 0x000fe200078e00ff */
[----:B------:R-:W-:Y:S06]  /*5030*/  UISETP.NE.AND.EX UP0, UPT, UR39, URZ, UPT, UP0 ;  /* 0x000000ff2700728c */ /* 0x000fec000bf05300 */
[----:B------:R-:W-:Y:S05]  /*5040*/  PLOP3.LUT P3, PT, PT, PT, UP0, 0x80, 0x8 ;  /* 0x000000000008781c */ /* 0x000fea0003f6f008 */
[----:B------:R-:W1:Y:S01]  /*5050*/  @UP0 LDCU.64 UR6, c[0x0][0x888] ;  /* 0x00011100ff0607ac */ /* 0x000e620008000a00 */
[----:B------:R-:W-:Y:S07]  /*5060*/  @UP0 UIMAD UR4, UR36, UR44, URZ ;  /* 0x0000002c240402a4 */ /* 0x000fee000f8e02ff */
[----:B------:R-:W-:Y:S01]  /*5070*/  @!P3 PRMT R91, R0, 0x7610, R91 ;  /* 0x00007610005bb816 */ /* 0x000fe2000000005b */
[----:B-1----:R-:W-:Y:S03]  /*5080*/  @UP0 UIMAD.WIDE UR6, UR4, 0x4, UR6 ;  /* 0x00000004040608a5 */ /* 0x002fe6000f8e0206 */
[----:B------:R-:W1:Y:S03]  /*5090*/  @!UP0 LDCU UR4, c[0x0][0x880] ;  /* 0x00011000ff0487ac */ /* 0x000e660008000800 */
[----:B------:R-:W-:Y:S01]  /*50a0*/  IMAD.U32 R2, RZ, RZ, UR6 ;  /* 0x00000006ff027e24 */ /* 0x000fe2000f8e00ff */
[----:B------:R-:W-:Y:S05]  /*50b0*/  MOV R3, UR7 ;  /* 0x0000000700037c02 */ /* 0x000fea0008000f00 */
[----:B-----5:R2:W5:Y:S02]  /*50c0*/  @P3 LDG.E R50, desc[UR46][R2.64] ;  /* 0x0000002e02323981 */ /* 0x020564000c1e1900 */
[----:B-12---:R-:W-:Y:S02]  /*50d0*/  @!P3 IMAD.U32 R50, RZ, RZ, UR4 ;  /* 0x00000004ff32be24 */ /* 0x006fe4000f8e00ff */
.L_x_83:
[----:B------:R-:W-:Y:S05]  /*50e0*/  @!P4 BRA `(.L_x_84) ;  /* 0x000000000020c947 */ /* 0x000fea0003800000 */
[----:B------:R-:W-:Y:S04]  /*50f0*/  ISETP.NE.U32.AND P3, PT, R84, RZ, PT ;  /* 0x000000ff5400720c */ /* 0x000fe80003f65070 */
[----:B------:R-:W-:Y:S11]  /*5100*/  ISETP.NE.AND.EX P3, PT, R85, RZ, PT, P3 ;  /* 0x000000ff5500720c */ /* 0x000ff60003f65330 */
[----:B------:R-:W-:Y:S02]  /*5110*/  @!UPT UIADD3 URZ, UPT, UPT, URZ, URZ, URZ ;  /* 0x000000fffffff290 */ /* 0x000fe4000fffe0ff */
[----:B------:R-:W1:Y:S01]  /*5120*/  @P3 LDC.64 R2, c[0x0][0x8a8] ;  /* 0x00022a00ff023b82 */ /* 0x000e620000000a00 */
[----:B------:R-:W-:Y:S04]  /*5130*/  @P3 IMAD R0, R86, UR36, RZ ;  /* 0x0000002456003c24 */ /* 0x000fe8000f8e02ff */
[----:B-1----:R-:W-:Y:S05]  /*5140*/  @P3 IMAD.WIDE R2, R0, 0x4, R2 ;  /* 0x0000000400023825 */ /* 0x002fea00078e0202 */
[----:B-----5:R1:W5:Y:S02]  /*5150*/  @P3 LDG.E R47, desc[UR46][R2.64] ;  /* 0x0000002e022f3981 */ /* 0x020364000c1e1900 */
[----:B-1----:R-:W2:Y:S02]  /*5160*/  @!P3 LDC R47, c[0x0][0x8a0] ;  /* 0x00022800ff2fbb82 */ /* 0x002ea40000000800 */
.L_x_84:
[----:B-----5:R-:W-:Y:S01]  /*5170*/  ISETP.NE.AND P4, PT, R50, RZ, PT ;  /* 0x000000ff3200720c */ /* 0x020fe20003f85270 */
[----:B------:R-:W-:Y:S01]  /*5180*/  BSSY B1, `(.L_x_85) ;  /* 0x0000042000017945 */ /* 0x000fe20003800000 */
[----:B------:R-:W-:Y:S01]  /*5190*/  SEL R9, RZ, 0xffffffff, P2 ;  /* 0xffffffffff097807 */ /* 0x000fe20001000000 */
[----:B------:R-:W-:Y:S01]  /*51a0*/  IMAD.MOV.U32 R55, RZ, RZ, 0x1 ;  /* 0x00000001ff377424 */ /* 0x000fe200078e00ff */
[----:B------:R-:W-:Y:S02]  /*51b0*/  LOP3.LUT P3, RZ, R91, 0xff, RZ, 0xc0, !PT ;  /* 0x000000ff5bff7812 */ /* 0x000fe4000786c0ff */
[----:B------:R-:W-:Y:S02]  /*51c0*/  CS2R R62, SRZ ;  /* 0x00000000003e7805 */ /* 0x000fe4000001ff00 */
[----:B------:R-:W-:Y:S02]  /*51d0*/  @P1 SEL R2, RZ, 0xffffffff, P4 ;  /* 0xffffffffff021807 */ /* 0x000fe40002000000 */
[----:B------:R-:W-:Y:S02]  /*51e0*/  CS2R R60, SRZ ;  /* 0x00000000003c7805 */ /* 0x000fe4000001ff00 */
[----:B------:R-:W-:Y:S02]  /*51f0*/  LEA R0, R100, UR49, 0x3 ;  /* 0x0000003164007c11 */ /* 0x000fe4000f8e18ff */
[----:B------:R-:W-:Y:S02]  /*5200*/  CS2R R58, SRZ ;  /* 0x00000000003a7805 */ /* 0x000fe4000001ff00 */
[----:B------:R-:W-:Y:S02]  /*5210*/  @P0 SEL R2, R9, R2, !P3 ;  /* 0x0000000209020207 */ /* 0x000fe40005800000 */
[----:B------:R-:W-:Y:S02]  /*5220*/  CS2R R56, SRZ ;  /* 0x0000000000387805 */ /* 0x000fe4000001ff00 */
[----:B------:R-:W-:Y:S02]  /*5230*/  LEA R108, R44, UR49, 0x3 ;  /* 0x000000312c6c7c11 */ /* 0x000fe4000f8e18ff */
[----:B------:R-:W-:Y:S02]  /*5240*/  @P1 LOP3.LUT R2, R2, 0x1, RZ, 0xc0, !PT ;  /* 0x0000000102021812 */ /* 0x000fe400078ec0ff */
[----:B------:R-:W-:Y:S02]  /*5250*/  SHF.L.U32 R7, R102, 0x1f, RZ ;  /* 0x0000001f66077819 */ /* 0x000fe400000006ff */
[----:B------:R-:W-:Y:S02]  /*5260*/  ISETP.NE.U32.OR P6, PT, R2, 0x1, !P1 ;  /* 0x000000010200780c */ /* 0x000fe40004fc5470 */
[----:B------:R-:W-:Y:S02]  /*5270*/  PLOP3.LUT P2, PT, PT, PT, UP1, 0x80, 0x8 ;  /* 0x000000000008781c */ /* 0x000fe40003f4f018 */
[C---:B------:R-:W-:Y:S02]  /*5280*/  LEA.HI R5, R44.reuse, R44, RZ, 0x1 ;  /* 0x0000002c2c057211 */ /* 0x040fe400078f08ff */
[----:B------:R-:W-:Y:S02]  /*5290*/  SEL R2, RZ, 0xffffffff, P4 ;  /* 0xffffffffff027807 */ /* 0x000fe40002000000 */
[----:B------:R-:W-:Y:S01]  /*52a0*/  P2R R64, PR, RZ, 0x40 ;  /* 0x00000040ff407803 */ /* 0x000fe20000000000 */
[C---:B------:R-:W-:Y:S01]  /*52b0*/  IMAD.SHL.U32 R3, R5.reuse, 0x40, RZ ;  /* 0x0000004005037824 */ /* 0x040fe200078e00ff */
[----:B------:R-:W-:Y:S03]  /*52c0*/  LOP3.LUT R5, R5, 0xffe, RZ, 0xc0, !PT ;  /* 0x00000ffe05057812 */ /* 0x000fe600078ec0ff */
[----:B------:R-:W-:Y:S02]  /*52d0*/  @P6 SHF.L.U32 R11, R99, 0x1f, RZ ;  /* 0x0000001f630b6819 */ /* 0x000fe400000006ff */
[----:B------:R-:W-:Y:S01]  /*52e0*/  @P2 SEL R2, R9, R2, !P3 ;  /* 0x0000000209022207 */ /* 0x000fe20005800000 */
[----:B------:R-:W-:Y:S01]  /*52f0*/  IMAD.IADD R48, R44, 0x1, -R5 ;  /* 0x000000012c307824 */ /* 0x000fe200078e0a05 */
[----:B------:R-:W1:Y:S01]  /*5300*/  @P6 SYNCS.PHASECHK.TRANS64.TRYWAIT P1, [R0+URZ+0x30], R11 ;  /* 0x0000300b000065a7 */ /* 0x000e6200080211ff */
[----:B------:R-:W-:Y:S02]  /*5310*/  LOP3.LUT R3, R3, 0xffffff80, RZ, 0xc0, !PT ;  /* 0xffffff8003037812 */ /* 0x000fe400078ec0ff */
[----:B------:R-:W-:Y:S03]  /*5320*/  LOP3.LUT R2, R2, 0x1, RZ, 0xc0, !PT ;  /* 0x0000000102027812 */ /* 0x000fe600078ec0ff */
[----:B------:R-:W-:Y:S01]  /*5330*/  IMAD.IADD R3, R46, 0x1, R3 ;  /* 0x000000012e037824 */ /* 0x000fe200078e0203 */
[----:B------:R-:W-:Y:S03]  /*5340*/  ISETP.NE.U32.AND P5, PT, R2, 0x1, PT ;  /* 0x000000010200780c */ /* 0x000fe60003fa5070 */
[----:B------:R-:W-:Y:S01]  /*5350*/  IMAD R48, R48, 0x100000, R3 ;  /* 0x0010000030307824 */ /* 0x000fe200078e0203 */
[----:B------:R-:W-:Y:S01]  /*5360*/  P2R R72, PR, RZ, 0x20 ;  /* 0x00000020ff487803 */ /* 0x000fe20000000000 */
[----:B------:R3:W4:Y:S01]  /*5370*/  SYNCS.PHASECHK.TRANS64.TRYWAIT P0, [R108+URZ+0x80], R7 ;  /* 0x000080076c0075a7 */ /* 0x00072200080011ff */
[----:B-1----:R-:W-:Y:S01]  /*5380*/  @P6 SEL R55, RZ, 0x1, !P1 ;  /* 0x00000001ff376807 */ /* 0x002fe20004800000 */
[----:B---3--:R-:W-:Y:S06]  /*5390*/  @!P6 BRA `(.L_x_86) ;  /* 0x000000000080e947 */ /* 0x008fec0003800000 */
[----:B------:R-:W-:Y:S01]  /*53a0*/  @P5 IMAD R4, R100, 0x1000, R95 ;  /* 0x0000100064045824 */ /* 0x000fe200078e025f */
[----:B------:R-:W-:Y:S01]  /*53b0*/  ISETP.NE.AND P1, PT, R55, RZ, PT ;  /* 0x000000ff3700720c */ /* 0x000fe20003f25270 */
[----:B------:R-:W-:Y:S01]  /*53c0*/  BSSY B0, `(.L_x_87) ;  /* 0x000000b000007945 */ /* 0x000fe20003800000 */
[----:B------:R-:W-:Y:S01]  /*53d0*/  CS2R R58, SRZ ;  /* 0x00000000003a7805 */ /* 0x000fe2000001ff00 */
[----:B------:R-:W-:Y:S01]  /*53e0*/  @P5 VIADD R2, R4, UR49 ;  /* 0x0000003104025c36 */ /* 0x000fe20008000000 */
[----:B------:R-:W-:Y:S02]  /*53f0*/  CS2R R56, SRZ ;  /* 0x0000000000387805 */ /* 0x000fe4000001ff00 */
[----:B------:R-:W-:Y:S02]  /*5400*/  CS2R R62, SRZ ;  /* 0x00000000003e7805 */ /* 0x000fe4000001ff00 */
[----:B------:R-:W-:Y:S01]  /*5410*/  CS2R R60, SRZ ;  /* 0x00000000003c7805 */ /* 0x000fe2000001ff00 */
[----:B------:R-:W-:Y:S04]  /*5420*/  @P5 IMAD R2, R103, -0x10, R2 ;  /* 0xfffffff067025824 */ /* 0x000fe800078e0202 */
[----:B------:R-:W-:Y:S05]  /*5430*/  @P1 BRA `(.L_x_88) ;  /* 0x00000000000c1947 */ /* 0x000fea0003800000 */
[----:B------:R-:W-:Y:S04]  /*5440*/  SHF.L.U32 R3, R99, 0x1f, RZ ;  /* 0x0000001f63037819 */ /* 0x000fe800000006ff */
[----:B------:R-:W1:Y:S02]  /*5450*/  SYNCS.PHASECHK.TRANS64.TRYWAIT P1, [R0+URZ+0x30], R3 ;  /* 0x00003003000075a7 */ /* 0x000e6400080211ff */
[----:B-1----:R-:W-:Y:S05]  /*5460*/  @!P1 BRA `(.L_x_89) ;  /* 0x0000002000f89947 */ /* 0x002fea0003800000 */
.L_x_88:
[----:B------:R-:W-:Y:S05]  /*5470*/  BSYNC B0 ;  /* 0x0000000000007941 */ /* 0x000fea0003800000 */
.L_x_87:
[----:B------:R-:W-:Y:S01]  /*5480*/  ISETP.NE.AND P1, PT, R72, RZ, PT ;  /* 0x000000ff4800720c */ /* 0x000fe20003f25270 */
[----:B-1----:R-:W-:Y:S02]  /*5490*/  VIADD R3, R0, 0x40 ;  /* 0x0000004000037836 */ /* 0x002fe40000000000 */
[----:B------:R-:W-:Y:S02]  /*54a0*/  IMAD.U32 R0, RZ, RZ, UR37 ;  /* 0x00000025ff007e24 */ /* 0x000fe4000f8e00ff */
[----:B------:R-:W-:Y:S03]  /*54b0*/  VIADD R100, R100, 0x1 ;  /* 0x0000000164647836 */ /* 0x000fe60000000000 */
[----:B------:R-:W-:Y:S05]  /*54c0*/  PRMT R0, R0, 0x654, R3 ;  /* 0x0000065400007816 */ /* 0x000fea0000000003 */
[----:B------:R1:W3:Y:S04]  /*54d0*/  @P1 LDS.128 R56, [R4+UR49+0x200] ;  /* 0x0002003104381984 */ /* 0x0002e80008000c00 */
[----:B------:R1:W1:Y:S01]  /*54e0*/  @P1 LDS.128 R60, [R2+0x210] ;  /* 0x00021000023c1984 */ /* 0x0002620000000c00 */
[C---:B------:R-:W-:Y:S01]  /*54f0*/  ISETP.NE.AND P1, PT, R100.reuse, 0x2, PT ;  /* 0x000000026400780c */ /* 0x040fe20003f25270 */
[----:B------:R-:W-:Y:S01]  /*5500*/  @!PT LDS RZ, [RZ] ;  /* 0x00000000fffff984 */ /* 0x000fe20000000800 */
[----:B------:R-:W-:Y:S01]  /*5510*/  @!PT LDS RZ, [RZ] ;  /* 0x00000000fffff984 */ /* 0x000fe20000000800 */
[----:B------:R-:W-:Y:S01]  /*5520*/  @!PT LDS RZ, [RZ] ;  /* 0x00000000fffff984 */ /* 0x000fe20000000800 */
[----:B------:R-:W-:Y:S01]  /*5530*/  @!PT LDS RZ, [RZ] ;  /* 0x00000000fffff984 */ /* 0x000fe20000000800 */
[----:B------:R5:W-:Y:S06]  /*5540*/  MEMBAR.ALL.CTA ;  /* 0x0000000000007992 */ /* 0x000bec0000008000 */
[----:B-----5:R-:W5:Y:S01]  /*5550*/  FENCE.VIEW.ASYNC.S ;  /* 0x00000000000073c6 */ /* 0x020f620000000000 */
[----:B------:R-:W-:Y:S01]  /*5560*/  SEL R100, R100, RZ, P1 ;  /* 0x000000ff64647207 */ /* 0x000fe20000800000 */
[----:B-----5:R5:W-:Y:S02]  /*5570*/  SYNCS.ARRIVE.TRANS64.RED.A1T0 RZ, [R0+URZ], RZ ;  /* 0x000000ff00ff79a7 */ /* 0x020be400081004ff */
[----:B-----5:R-:W-:Y:S04]  /*5580*/  SEL R0, RZ, 0x1, P1 ;  /* 0x00000001ff007807 */ /* 0x020fe80000800000 */
[----:B---3--:R-:W-:Y:S02]  /*5590*/  LOP3.LUT R99, R99, R0, RZ, 0x3c, !PT ;  /* 0x0000000063637212 */ /* 0x008fe400078e3cff */
.L_x_86:
[----:B------:R-:W-:Y:S05]  /*55a0*/  BSYNC B1 ;  /* 0x0000000000017941 */ /* 0x000fea0003800000 */
.L_x_85:
[----:B------:R-:W-:Y:S04]  /*55b0*/  SHF.R.U32.HI R3, RZ, 0x15, R48 ;  /* 0x00000015ff037819 */ /* 0x000fe80000011630 */
[----:B------:R-:W-:Y:S01]  /*55c0*/  LOP3.LUT P1, RZ, R3, 0x3, R96, 0x48, !PT ;  /* 0x0000000303ff7812 */ /* 0x000fe20007824860 */
[----:B------:R-:W-:Y:S01]  /*55d0*/  @!UPT UIADD3 URZ, UPT, UPT, URZ, URZ, URZ ;  /* 0x000000fffffff290 */ /* 0x000fe2000fffe0ff */
[----:B----4-:R-:W-:Y:S11]  /*55e0*/  @P0 BRA `(.L_x_90) ;  /* 0x0000000000080947 */ /* 0x010ff60003800000 */
[----:B------:R-:W3:Y:S02]  /*55f0*/  SYNCS.PHASECHK.TRANS64.TRYWAIT P0, [R108+URZ+0x80], R7 ;  /* 0x000080076c0075a7 */ /* 0x000ee400080011ff */
[----:B---3--:R-:W-:Y:S05]  /*5600*/  @!P0 BRA `(.L_x_91) ;  /* 0x0000002000a48947 */ /* 0x008fea0003800000 */
.L_x_90:
[----:B------:R-:W-:Y:S05]  /*5610*/  @!P1 BRA `(.L_x_92) ;  /* 0x0000000000409947 */ /* 0x000fea0003800000 */
[----:B------:R-:W4:Y:S01]  /*5620*/  LDCU.64 UR8, c[0x4][0x70] ;  /* 0x01000e00ff0877ac */ /* 0x000f220008000a00 */
[----:B------:R-:W-:Y:S01]  /*5630*/  MOV R3, 0x0 ;  /* 0x0000000000037802 */ /* 0x000fe20000000f00 */
[----:B------:R-:W-:Y:S02]  /*5640*/  HFMA2 R12, -RZ, RZ, 0, 5.9604644775390625e-08 ;  /* 0x00000001ff0c7431 */ /* 0x000fe400000001ff */
[----:B------:R-:W-:Y:S02]  /*5650*/  IMAD.MOV.U32 R8, RZ, RZ, 0x192 ;  /* 0x00000192ff087424 */ /* 0x000fe400078e00ff */
[----:B------:R-:W-:Y:S01]  /*5660*/  IMAD.MOV.U32 R13, RZ, RZ, RZ ;  /* 0x000000ffff0d7224 */ /* 0x000fe200078e00ff */
[----:B------:R-:W3:Y:S01]  /*5670*/  LDCU.64 UR6, c[0x4][0x78] ;  /* 0x01000f00ff0677ac */ /* 0x000ee20008000a00 */
[----:B-1----:R-:W1:Y:S01]  /*5680*/  LDC.64 R2, c[0x4][R3] ;  /* 0x0100000003027b82 */ /* 0x002e620000000a00 */
[----:B------:R-:W5:Y:S01]  /*5690*/  LDCU.64 UR4, c[0x4][0x10] ;  /* 0x01000200ff0477ac */ /* 0x000f620008000a00 */
[----:B----4-:R-:W-:Y:S01]  /*56a0*/  MOV R5, UR9 ;  /* 0x0000000900057c02 */ /* 0x010fe20008000f00 */
[----:B------:R-:W-:Y:S01]  /*56b0*/  IMAD.U32 R4, RZ, RZ, UR8 ;  /* 0x00000008ff047e24 */ /* 0x000fe2000f8e00ff */
[----:B---3--:R-:W-:Y:S01]  /*56c0*/  MOV R7, UR7 ;  /* 0x0000000700077c02 */ /* 0x008fe20008000f00 */
[----:B------:R-:W-:Y:S01]  /*56d0*/  IMAD.U32 R6, RZ, RZ, UR6 ;  /* 0x00000006ff067e24 */ /* 0x000fe2000f8e00ff */
[----:B-----5:R-:W-:Y:S01]  /*56e0*/  MOV R11, UR5 ;  /* 0x00000005000b7c02 */ /* 0x020fe20008000f00 */
[----:B------:R-:W-:Y:S02]  /*56f0*/  IMAD.U32 R10, RZ, RZ, UR4 ;  /* 0x00000004ff0a7e24 */ /* 0x000fe4000f8e00ff */
[----:B------:R-:W-:Y:S07]  /*5700*/  LEPC R20, `(.L_x_92) ;  /* 0x000000001014794e */ /* 0x000fee0000000000 */
[----:B-12---:R-:W-:Y:S05]  /*5710*/  CALL.ABS.NOINC R2 ;  /* 0x0000000002007343 */ /* 0x006fea0003c00000 */
.L_x_92:
[----:B------:R-:W-:Y:S05]  /*5720*/  WARPSYNC.ALL ;  /* 0x0000000000007948 */ /* 0x000fea0003800000 */
[----:B------:R-:W-:Y:S01]  /*5730*/  R2UR UR4, R48 ;  /* 0x00000000300472ca */ /* 0x000fe200000e0000 */
[----:B------:R-:W-:Y:S01]  /*5740*/  BSSY.RECONVERGENT B0, `(.L_x_93) ;  /* 0x00000a0000007945 */ /* 0x000fe20003800200 */
[C---:B------:R-:W-:Y:S02]  /*5750*/  SHF.L.U32 R51, R56.reuse, 0x10, RZ ;  /* 0x0000001038337819 */ /* 0x040fe400000006ff */
[C---:B------:R-:W-:Y:S02]  /*5760*/  PRMT R49, R56.reuse, 0x8880, RZ ;  /* 0x0000888038317816 */ /* 0x040fe400000000ff */
[----:B------:R-:W-:Y:S02]  /*5770*/  SHF.R.S32.HI R51, RZ, 0x18, R51 ;  /* 0x00000018ff337819 */ /* 0x000fe40000011433 */
[----:B------:R-:W-:Y:S02]  /*5780*/  SHF.L.U32 R52, R56, 0x8, RZ ;  /* 0x0000000838347819 */ /* 0x000fe400000006ff */
[C---:B------:R-:W-:Y:S02]  /*5790*/  PRMT R54, R58.reuse, 0x8880, RZ ;  /* 0x000088803a367816 */ /* 0x040fe400000000ff */
[----:B------:R-:W-:Y:S01]  /*57a0*/  SHF.L.U32 R53, R58, 0x8, RZ ;  /* 0x000000083a357819 */ /* 0x000fe200000006ff */
[----:B-1-3--:R-:W-:Y:S01]  /*57b0*/  LDTM.16dp32bit_t0_t15.x32 R4, tmem[UR4] ;  /* 0x00000004000479ee */ /* 0x00afe20008a80000 */
[----:B------:R-:W2:Y:S01]  /*57c0*/  LDTM.16dp32bit_t16_t31.x32 R4, tmem[UR4+0x20] ;  /* 0x00002004000479ee */ /* 0x000ea20008aa0000 */
[----:B------:R-:W-:Y:S02]  /*57d0*/  ISETP.NE.AND P6, PT, R64, RZ, PT ;  /* 0x000000ff4000720c */ /* 0x000fe40003fc5270 */
[----:B------:R-:W-:Y:S02]  /*57e0*/  IADD3 R74, PT, PT, R95, UR49, RZ ;  /* 0x000000315f4a7c10 */ /* 0x000fe4000fffe0ff */
[----:B------:R-:W-:Y:S02]  /*57f0*/  SHF.L.U32 R73, R97, 0x4, RZ ;  /* 0x0000000461497819 */ /* 0x000fe400000006ff */
[----:B------:R-:W-:Y:S02]  /*5800*/  SHF.R.S32.HI R53, RZ, 0x18, R53 ;  /* 0x00000018ff357819 */ /* 0x000fe40000011435 */
[----:B------:R-:W-:Y:S02]  /*5810*/  IADD3 R112, PT, PT, R74, R73, RZ ;  /* 0x000000494a707210 */ /* 0x000fe40007ffe0ff */
[----:B------:R-:W-:Y:S01]  /*5820*/  ISETP.NE.AND P0, PT, R105, RZ, PT ;  /* 0x000000ff6900720c */ /* 0x000fe20003f05270 */
[C---:B--2---:R-:W-:Y:S02]  /*5830*/  IMAD R0, R47.reuse, R4, RZ ;  /* 0x000000042f007224 */ /* 0x044fe400078e02ff */
[----:B------:R-:W-:Y:S02]  /*5840*/  IMAD R2, R47, R5, RZ ;  /* 0x000000052f027224 */ /* 0x000fe400078e02ff */
[----:B------:R-:W-:Y:S01]  /*5850*/  IMAD R0, R49, R50, R0 ;  /* 0x0000003231007224 */ /* 0x000fe200078e0200 */
[----:B------:R-:W-:Y:S01]  /*5860*/  SHF.R.S32.HI R49, RZ, 0x18, R52 ;  /* 0x00000018ff317819 */ /* 0x000fe20000011434 */
[----:B------:R-:W-:Y:S01]  /*5870*/  IMAD R3, R47, R6, RZ ;  /* 0x000000062f037224 */ /* 0x000fe200078e02ff */
[----:B------:R-:W-:Y:S01]  /*5880*/  SHF.L.U32 R52, R57, 0x10, RZ ;  /* 0x0000001039347819 */ /* 0x000fe200000006ff */
[-C--:B------:R-:W-:Y:S01]  /*5890*/  IMAD R2, R51, R50.reuse, R2 ;  /* 0x0000003233027224 */ /* 0x080fe200078e0202 */
[----:B------:R-:W-:Y:S01]  /*58a0*/  SHF.R.S32.HI R51, RZ, 0x18, R56 ;  /* 0x00000018ff337819 */ /* 0x000fe20000011438 */
[----:B------:R-:W-:Y:S02]  /*58b0*/  IMAD R7, R47, R7, RZ ;  /* 0x000000072f077224 */ /* 0x000fe400078e02ff */
[-C--:B------:R-:W-:Y:S01]  /*58c0*/  IMAD R3, R49, R50.reuse, R3 ;  /* 0x0000003231037224 */ /* 0x080fe200078e0203 */
[----:B------:R-:W-:Y:S01]  /*58d0*/  PRMT R49, R57, 0x8880, RZ ;  /* 0x0000888039317816 */ /* 0x000fe200000000ff */
[----:B------:R-:W-:Y:S01]  /*58e0*/  IMAD R7, R51, R50, R7 ;  /* 0x0000003233077224 */ /* 0x000fe200078e0207 */
[----:B------:R-:W-:Y:S01]  /*58f0*/  SHF.R.S32.HI R51, RZ, 0x18, R52 ;  /* 0x00000018ff337819 */ /* 0x000fe20000011434 */
[----:B------:R-:W-:Y:S02]  /*5900*/  IMAD R4, R47, R8, RZ ;  /* 0x000000082f047224 */ /* 0x000fe400078e02ff */
[----:B------:R-:W-:Y:S01]  /*5910*/  IMAD.SHL.U32 R52, R57, 0x100, RZ ;  /* 0x0000010039347824 */ /* 0x000fe200078e00ff */
[----:B------:R-:W-:Y:S01]  /*5920*/  I2IP.S8.S32.SAT R65, R7, R3, RZ ;  /* 0x0000000307417239 */ /* 0x000fe200000014ff */
[----:B------:R-:W-:Y:S02]  /*5930*/  IMAD R5, R47, R9, RZ ;  /* 0x000000092f057224 */ /* 0x000fe400078e02ff */
[----:B------:R-:W-:Y:S01]  /*5940*/  IMAD R4, R49, R50, R4 ;  /* 0x0000003231047224 */ /* 0x000fe200078e0204 */
[----:B------:R-:W-:Y:S01]  /*5950*/  SHF.R.S32.HI R49, RZ, 0x18, R52 ;  /* 0x00000018ff317819 */ /* 0x000fe20000011434 */
[----:B------:R-:W-:Y:S01]  /*5960*/  IMAD R6, R47, R10, RZ ;  /* 0x0000000a2f067224 */ /* 0x000fe200078e02ff */
[----:B------:R-:W-:Y:S01]  /*5970*/  I2IP.S8.S32.SAT R64, R2, R0, R65 ;  /* 0x0000000002407239 */ /* 0x000fe20000001441 */
[-C--:B------:R-:W-:Y:S01]  /*5980*/  IMAD R5, R51, R50.reuse, R5 ;  /* 0x0000003233057224 */ /* 0x080fe200078e0205 */
[----:B------:R-:W-:Y:S01]  /*5990*/  SHF.L.U32 R52, R58, 0x10, RZ ;  /* 0x000000103a347819 */ /* 0x000fe200000006ff */
[----:B------:R-:W-:Y:S01]  /*59a0*/  IMAD R11, R47, R11, RZ ;  /* 0x0000000b2f0b7224 */ /* 0x000fe200078e02ff */
[----:B------:R-:W-:Y:S01]  /*59b0*/  SHF.R.S32.HI R51, RZ, 0x18, R57 ;  /* 0x00000018ff337819 */ /* 0x000fe20000011439 */
[----:B------:R-:W-:Y:S01]  /*59c0*/  IMAD R6, R49, R50, R6 ;  /* 0x0000003231067224 */ /* 0x000fe200078e0206 */
[----:B------:R-:W-:Y:S01]  /*59d0*/  SHF.R.S32.HI R52, RZ, 0x18, R52 ;  /* 0x00000018ff347819 */ /* 0x000fe20000011434 */
[C---:B------:R-:W-:Y:S02]  /*59e0*/  IMAD R8, R47.reuse, R12, RZ ;  /* 0x0000000c2f087224 */ /* 0x040fe400078e02ff */
[----:B------:R-:W-:Y:S02]  /*59f0*/  IMAD.MOV.U32 R49, RZ, RZ, R54 ;  /* 0x000000ffff317224 */ /* 0x000fe400078e0036 */
[----:B------:R-:W-:Y:S02]  /*5a00*/  IMAD R9, R47, R13, RZ ;  /* 0x0000000d2f097224 */ /* 0x000fe400078e02ff */
[----:B------:R-:W-:Y:S01]  /*5a10*/  IMAD R11, R51, R50, R11 ;  /* 0x00000032330b7224 */ /* 0x000fe200078e020b */
[----:B------:R-:W-:Y:S01]  /*5a20*/  SHF.R.S32.HI R51, RZ, 0x18, R58 ;  /* 0x00000018ff337819 */ /* 0x000fe2000001143a */
[----:B------:R-:W-:Y:S02]  /*5a30*/  IMAD R10, R47, R14, RZ ;  /* 0x0000000e2f0a7224 */ /* 0x000fe400078e02ff */
[----:B------:R-:W-:Y:S01]  /*5a40*/  IMAD R8, R49, R50, R8 ;  /* 0x0000003231087224 */ /* 0x000fe200078e0208 */
[----:B------:R-:W-:Y:S01]  /*5a50*/  I2IP.S8.S32.SAT R65, R11, R6, RZ ;  /* 0x000000060b417239 */ /* 0x000fe200000014ff */
[----:B------:R-:W-:Y:S01]  /*5a60*/  IMAD R15, R47, R15, RZ ;  /* 0x0000000f2f0f7224 */ /* 0x000fe200078e02ff */
[----:B------:R-:W-:Y:S01]  /*5a70*/  PRMT R49, R59, 0x8880, RZ ;  /* 0x000088803b317816 */ /* 0x000fe200000000ff */
[----:B------:R-:W-:Y:S01]  /*5a80*/  IMAD R9, R52, R50, R9 ;  /* 0x0000003234097224 */ /* 0x000fe200078e0209 */
[----:B------:R-:W-:Y:S01]  /*5a90*/  I2IP.S8.S32.SAT R65, R5, R4, R65 ;  /* 0x0000000405417239 */ /* 0x000fe20000001441 */
[-C--:B------:R-:W-:Y:S01]  /*5aa0*/  IMAD R10, R53, R50.reuse, R10 ;  /* 0x00000032350a7224 */ /* 0x080fe200078e020a */
[----:B------:R-:W-:Y:S01]  /*5ab0*/  SHF.L.U32 R53, R59, 0x8, RZ ;  /* 0x000000083b357819 */ /* 0x000fe200000006ff */
[----:B------:R-:W-:Y:S01]  /*5ac0*/  IMAD R15, R51, R50, R15 ;  /* 0x00000032330f7224 */ /* 0x000fe200078e020f */
[----:B------:R-:W-:Y:S01]  /*5ad0*/  SHF.L.U32 R51, R59, 0x10, RZ ;  /* 0x000000103b337819 */ /* 0x000fe200000006ff */
[C---:B------:R-:W-:Y:S01]  /*5ae0*/  IMAD R12, R47.reuse, R16, RZ ;  /* 0x000000102f0c7224 */ /* 0x040fe200078e02ff */
[----:B------:R-:W-:Y:S01]  /*5af0*/  SHF.R.S32.HI R53, RZ, 0x18, R53 ;  /* 0x00000018ff357819 */ /* 0x000fe20000011435 */
[C---:B------:R-:W-:Y:S01]  /*5b00*/  IMAD R13, R47.reuse, R17, RZ ;  /* 0x000000112f0d7224 */ /* 0x040fe200078e02ff */
[----:B------:R-:W-:Y:S01]  /*5b10*/  SHF.R.S32.HI R51, RZ, 0x18, R51 ;  /* 0x00000018ff337819 */ /* 0x000fe20000011433 */
[----:B------:R-:W-:Y:S01]  /*5b20*/  IMAD R14, R47, R18, RZ ;  /* 0x000000122f0e7224 */ /* 0x000fe200078e02ff */
[----:B------:R-:W-:Y:S01]  /*5b30*/  I2IP.S8.S32.SAT R66, R15, R10, RZ ;  /* 0x0000000a0f427239 */ /* 0x000fe200000014ff */
[----:B------:R-:W-:Y:S01]  /*5b40*/  IMAD R12, R49, R50, R12 ;  /* 0x00000032310c7224 */ /* 0x000fe200078e020c */
[----:B------:R-:W-:Y:S01]  /*5b50*/  SHF.R.S32.HI R49, RZ, 0x18, R59 ;  /* 0x00000018ff317819 */ /* 0x000fe2000001143b */
[----:B------:R-:W-:Y:S01]  /*5b60*/  IMAD R19, R47, R19, RZ ;  /* 0x000000132f137224 */ /* 0x000fe200078e02ff */
[----:B------:R-:W-:Y:S01]  /*5b70*/  I2IP.S8.S32.SAT R66, R9, R8, R66 ;  /* 0x0000000809427239 */ /* 0x000fe20000001442 */
[-C--:B------:R-:W-:Y:S01]  /*5b80*/  IMAD R13, R51, R50.reuse, R13 ;  /* 0x00000032330d7224 */ /* 0x080fe200078e020d */
[C---:B------:R-:W-:Y:S01]  /*5b90*/  PRMT R51, R60.reuse, 0x8880, RZ ;  /* 0x000088803c337816 */ /* 0x040fe200000000ff */
[-C--:B------:R-:W-:Y:S01]  /*5ba0*/  IMAD R14, R53, R50.reuse, R14 ;  /* 0x00000032350e7224 */ /* 0x080fe200078e020e */
[----:B------:R-:W-:Y:S01]  /*5bb0*/  PRMT R53, R61, 0x8880, RZ ;  /* 0x000088803d357816 */ /* 0x000fe200000000ff */
[----:B------:R-:W-:Y:S01]  /*5bc0*/  IMAD R19, R49, R50, R19 ;  /* 0x0000003231137224 */ /* 0x000fe200078e0213 */
[----:B------:R-:W-:Y:S01]  /*5bd0*/  MOV R49, R51 ;  /* 0x0000003300317202 */ /* 0x000fe20000000f00 */
[----:B------:R-:W-:Y:S02]  /*5be0*/  IMAD R16, R47, R20, RZ ;  /* 0x000000142f107224 */ /* 0x000fe400078e02ff */
[C---:B------:R-:W-:Y:S01]  /*5bf0*/  IMAD.U32 R52, R60.reuse, 0x10000, RZ ;  /* 0x000100003c347824 */ /* 0x040fe200078e00ff */
[----:B------:R-:W-:Y:S01]  /*5c00*/  I2IP.S8.S32.SAT R67, R19, R14, RZ ;  /* 0x0000000e13437239 */ /* 0x000fe200000014ff */
[----:B------:R-:W-:Y:S01]  /*5c10*/  IMAD R16, R49, R50, R16 ;  /* 0x0000003231107224 */ /* 0x000fe200078e0210 */
[----:B------:R-:W-:Y:S01]  /*5c20*/  SHF.L.U32 R49, R60, 0x8, RZ ;  /* 0x000000083c317819 */ /* 0x000fe200000006ff */
[C---:B------:R-:W-:Y:S01]  /*5c30*/  IMAD R17, R47.reuse, R21, RZ ;  /* 0x000000152f117224 */ /* 0x040fe200078e02ff */
[----:B------:R-:W-:Y:S01]  /*5c40*/  SHF.R.S32.HI R51, RZ, 0x18, R52 ;  /* 0x00000018ff337819 */ /* 0x000fe20000011434 */
[C---:B------:R-:W-:Y:S01]  /*5c50*/  IMAD R18, R47.reuse, R22, RZ ;  /* 0x000000162f127224 */ /* 0x040fe200078e02ff */
[----:B------:R-:W-:Y:S01]  /*5c60*/  SHF.R.S32.HI R49, RZ, 0x18, R49 ;  /* 0x00000018ff317819 */ /* 0x000fe20000011431 */
[----:B------:R-:W-:Y:S01]  /*5c70*/  IMAD R23, R47, R23, RZ ;  /* 0x000000172f177224 */ /* 0x000fe200078e02ff */
[----:B------:R-:W-:Y:S01]  /*5c80*/  I2IP.S8.S32.SAT R67, R13, R12, R67 ;  /* 0x0000000c0d437239 */ /* 0x000fe20000001443 */
[----:B------:R-:W-:Y:S01]  /*5c90*/  IMAD R17, R51, R50, R17 ;  /* 0x0000003233117224 */ /* 0x000fe200078e0211 */
[C---:B------:R-:W-:Y:S01]  /*5ca0*/  SHF.L.U32 R52, R61.reuse, 0x10, RZ ;  /* 0x000000103d347819 */ /* 0x040fe200000006ff */
[----:B------:R-:W-:Y:S01]  /*5cb0*/  IMAD.SHL.U32 R54, R61, 0x100, RZ ;  /* 0x000001003d367824 */ /* 0x000fe200078e00ff */
[----:B------:R-:W-:Y:S01]  /*5cc0*/  SHF.R.S32.HI R51, RZ, 0x18, R60 ;  /* 0x00000018ff337819 */ /* 0x000fe2000001143c */
[----:B------:R-:W-:Y:S01]  /*5cd0*/  IMAD R20, R47, R24, RZ ;  /* 0x000000182f147224 */ /* 0x000fe200078e02ff */
[----:B------:R1:W-:Y:S01]  /*5ce0*/  STS.128 [R95+UR49+0x2200], R64 ;  /* 0x002200405f007988 */ /* 0x0003e20008000c31 */
[-C--:B------:R-:W-:Y:S01]  /*5cf0*/  IMAD R18, R49, R50.reuse, R18 ;  /* 0x0000003231127224 */ /* 0x080fe200078e0212 */
[----:B------:R-:W-:Y:S01]  /*5d00*/  SHF.R.S32.HI R52, RZ, 0x18, R52 ;  /* 0x00000018ff347819 */ /* 0x000fe20000011434 */
[----:B------:R-:W-:Y:S01]  /*5d10*/  IMAD R21, R47, R25, RZ ;  /* 0x000000192f157224 */ /* 0x000fe200078e02ff */
[----:B------:R-:W-:Y:S01]  /*5d20*/  SHF.R.S32.HI R49, RZ, 0x18, R54 ;  /* 0x00000018ff317819 */ /* 0x000fe20000011436 */
[----:B------:R-:W-:Y:S01]  /*5d30*/  IMAD R23, R51, R50, R23 ;  /* 0x0000003233177224 */ /* 0x000fe200078e0217 */
[----:B------:R-:W-:Y:S01]  /*5d40*/  SHF.R.S32.HI R51, RZ, 0x18, R61 ;  /* 0x00000018ff337819 */ /* 0x000fe2000001143d */
[----:B------:R-:W-:Y:S01]  /*5d50*/  IMAD R22, R47, R26, RZ ;  /* 0x0000001a2f167224 */ /* 0x000fe200078e02ff */
[----:B------:R-:W-:Y:S01]  /*5d60*/  SHF.R.S32.HI R54, RZ, 0x18, R63 ;  /* 0x00000018ff367819 */ /* 0x000fe2000001143f */
[----:B------:R-:W-:Y:S01]  /*5d70*/  IMAD R20, R53, R50, R20 ;  /* 0x0000003235147224 */ /* 0x000fe200078e0214 */
[----:B------:R-:W-:Y:S01]  /*5d80*/  I2IP.S8.S32.SAT R68, R23, R18, RZ ;  /* 0x0000001217447239 */ /* 0x000fe200000014ff */
[----:B------:R-:W-:Y:S01]  /*5d90*/  IMAD R27, R47, R27, RZ ;  /* 0x0000001b2f1b7224 */ /* 0x000fe200078e02ff */
[----:B------:R-:W-:Y:S01]  /*5da0*/  SHF.L.U32 R53, R62, 0x8, RZ ;  /* 0x000000083e357819 */ /* 0x000fe200000006ff */
[-C--:B------:R-:W-:Y:S01]  /*5db0*/  IMAD R21, R52, R50.reuse, R21 ;  /* 0x0000003234157224 */ /* 0x080fe200078e0215 */
[C---:B------:R-:W-:Y:S01]  /*5dc0*/  SHF.L.U32 R52, R62.reuse, 0x10, RZ ;  /* 0x000000103e347819 */ /* 0x040fe200000006ff */
[----:B------:R-:W-:Y:S01]  /*5dd0*/  IMAD R22, R49, R50, R22 ;  /* 0x0000003231167224 */ /* 0x000fe200078e0216 */
[----:B------:R-:W-:Y:S01]  /*5de0*/  PRMT R49, R62, 0x8880, RZ ;  /* 0x000088803e317816 */ /* 0x000fe200000000ff */
[----:B------:R-:W-:Y:S01]  /*5df0*/  IMAD R24, R47, R28, RZ ;  /* 0x0000001c2f187224 */ /* 0x000fe200078e02ff */
[----:B------:R-:W-:Y:S01]  /*5e00*/  I2IP.S8.S32.SAT R68, R17, R16, R68 ;  /* 0x0000001011447239 */ /* 0x000fe20000001444 */
[----:B------:R-:W-:Y:S01]  /*5e10*/  IMAD R27, R51, R50, R27 ;  /* 0x00000032331b7224 */ /* 0x000fe200078e021b */
[----:B------:R-:W-:Y:S01]  /*5e20*/  SHF.R.S32.HI R51, RZ, 0x18, R52 ;  /* 0x00000018ff337819 */ /* 0x000fe20000011434 */
[C---:B------:R-:W-:Y:S01]  /*5e30*/  IMAD R25, R47.reuse, R29, RZ ;  /* 0x0000001d2f197224 */ /* 0x040fe200078e02ff */
[----:B------:R-:W-:Y:S01]  /*5e40*/  SHF.R.S32.HI R53, RZ, 0x18, R53 ;  /* 0x00000018ff357819 */ /* 0x000fe20000011435 */
[----:B------:R-:W-:Y:S01]  /*5e50*/  IMAD R26, R47, R30, RZ ;  /* 0x0000001e2f1a7224 */ /* 0x000fe200078e02ff */
[----:B------:R-:W-:Y:S01]  /*5e60*/  I2IP.S8.S32.SAT R69, R27, R22, RZ ;  /* 0x000000161b457239 */ /* 0x000fe200000014ff */
[-C--:B------:R-:W-:Y:S01]  /*5e70*/  IMAD R24, R49, R50.reuse, R24 ;  /* 0x0000003231187224 */ /* 0x080fe200078e0218 */
[----:B------:R-:W-:Y:S01]  /*5e80*/  SHF.L.U32 R52, R63, 0x10, RZ ;  /* 0x000000103f347819 */ /* 0x000fe200000006ff */
[----:B------:R-:W-:Y:S01]  /*5e90*/  IMAD R25, R51, R50, R25 ;  /* 0x0000003233197224 */ /* 0x000fe200078e0219 */
[----:B------:R-:W-:Y:S01]  /*5ea0*/  I2IP.S8.S32.SAT R69, R21, R20, R69 ;  /* 0x0000001415457239 */ /* 0x000fe20000001445 */
[----:B------:R-:W-:Y:S01]  /*5eb0*/  IMAD R26, R53, R50, R26 ;  /* 0x00000032351a7224 */ /* 0x000fe200078e021a */
[----:B------:R-:W-:Y:S01]  /*5ec0*/  SHF.R.S32.HI R49, RZ, 0x18, R62 ;  /* 0x00000018ff317819 */ /* 0x000fe2000001143e */
[----:B------:R-:W-:Y:S01]  /*5ed0*/  IMAD R31, R47, R31, RZ ;  /* 0x0000001f2f1f7224 */ /* 0x000fe200078e02ff */
[C---:B------:R-:W-:Y:S01]  /*5ee0*/  PRMT R51, R63.reuse, 0x8880, RZ ;  /* 0x000088803f337816 */ /* 0x040fe200000000ff */
[----:B------:R-:W-:Y:S01]  /*5ef0*/  IMAD.SHL.U32 R53, R63, 0x100, RZ ;  /* 0x000001003f357824 */ /* 0x000fe200078e00ff */
[----:B------:R-:W-:Y:S01]  /*5f00*/  SHF.R.S32.HI R52, RZ, 0x18, R52 ;  /* 0x00000018ff347819 */ /* 0x000fe20000011434 */
[C---:B------:R-:W-:Y:S02]  /*5f10*/  IMAD R28, R47.reuse, R32, RZ ;  /* 0x000000202f1c7224 */ /* 0x040fe400078e02ff */
[----:B------:R-:W-:Y:S01]  /*5f20*/  IMAD R29, R47, R33, RZ ;  /* 0x000000212f1d7224 */ /* 0x000fe200078e02ff */
[----:B------:R-:W-:Y:S01]  /*5f30*/  SHF.R.S32.HI R53, RZ, 0x18, R53 ;  /* 0x00000018ff357819 */ /* 0x000fe20000011435 */
[-C--:B------:R-:W-:Y:S02]  /*5f40*/  IMAD R31, R49, R50.reuse, R31 ;  /* 0x00000032311f7224 */ /* 0x080fe400078e021f */
[----:B------:R-:W-:Y:S02]  /*5f50*/  IMAD R28, R51, R50, R28 ;  /* 0x00000032331c7224 */ /* 0x000fe400078e021c */
[----:B------:R-:W-:Y:S01]  /*5f60*/  IMAD R30, R47, R34, RZ ;  /* 0x000000222f1e7224 */ /* 0x000fe200078e02ff */
[----:B------:R-:W-:Y:S01]  /*5f70*/  I2IP.S8.S32.SAT R75, R31, R26, RZ ;  /* 0x0000001a1f4b7239 */ /* 0x000fe200000014ff */
[----:B------:R-:W-:Y:S02]  /*5f80*/  IMAD R29, R52, R50, R29 ;  /* 0x00000032341d7224 */ /* 0x000fe400078e021d */
[----:B------:R-:W-:Y:S01]  /*5f90*/  IMAD R35, R47, R35, RZ ;  /* 0x000000232f237224 */ /* 0x000fe200078e02ff */
[----:B------:R-:W-:Y:S01]  /*5fa0*/  I2IP.S8.S32.SAT R70, R25, R24, R75 ;  /* 0x0000001819467239 */ /* 0x000fe2000000144b */
[-C--:B------:R-:W-:Y:S01]  /*5fb0*/  IMAD R30, R53, R50.reuse, R30 ;  /* 0x00000032351e7224 */ /* 0x080fe200078e021e */
[----:B------:R-:W-:Y:S01]  /*5fc0*/  LEA R75, R100, UR49, 0x3 ;  /* 0x00000031644b7c11 */ /* 0x000fe2000f8e18ff */
[----:B------:R-:W-:Y:S05]  /*5fd0*/  IMAD R35, R54, R50, R35 ;  /* 0x0000003236237224 */ /* 0x000fea00078e0223 */
[----:B------:R-:W-:Y:S04]  /*5fe0*/  I2IP.S8.S32.SAT R76, R35, R30, RZ ;  /* 0x0000001e234c7239 */ /* 0x000fe800000014ff */
[----:B------:R-:W-:Y:S02]  /*5ff0*/  I2IP.S8.S32.SAT R71, R29, R28, R76 ;  /* 0x0000001c1d477239 */ /* 0x000fe4000000144c */
[----:B------:R-:W-:Y:S03]  /*6000*/  @P6 SHF.L.U32 R76, R99, 0x1f, RZ ;  /* 0x0000001f634c6819 */ /* 0x000fe600000006ff */
[----:B------:R1:W-:Y:S01]  /*6010*/  STS.128 [R112+0x2210], R68 ;  /* 0x0022104470007388 */ /* 0x0003e20000000c00 */
[----:B------:R-:W-:Y:S01]  /*6020*/  @!PT LDS RZ, [RZ] ;  /* 0x00000000fffff984 */ /* 0x000fe20000000800 */
[----:B------:R-:W-:Y:S01]  /*6030*/  @!PT LDS RZ, [RZ] ;  /* 0x00000000fffff984 */ /* 0x000fe20000000800 */
[----:B------:R-:W-:Y:S01]  /*6040*/  @!PT LDS RZ, [RZ] ;  /* 0x00000000fffff984 */ /* 0x000fe20000000800 */
[----:B------:R-:W-:Y:S01]  /*6050*/  @!PT LDS RZ, [RZ] ;  /* 0x00000000fffff984 */ /* 0x000fe20000000800 */
[----:B------:R2:W-:Y:S07]  /*6060*/  MEMBAR.ALL.CTA ;  /* 0x0000000000007992 */ /* 0x0005ee0000008000 */
[----:B--2---:R-:W2:Y:S02]  /*6070*/  FENCE.VIEW.ASYNC.S ;  /* 0x00000000000073c6 */ /* 0x004ea40000000000 */
[----:B--2---:R-:W-:Y:S06]  /*6080*/  BAR.SYNC.DEFER_BLOCKING 0x1, 0x80 ;  /* 0x0042000000007b1d */ /* 0x004fec0000010000 */
[----:B------:R-:W-:Y:S05]  /*6090*/  @P0 BRA `(.L_x_94) ;  /* 0x0000000000280947 */ /* 0x000fea0003800000 */
[----:B------:R-:W-:Y:S02]  /*60a0*/  UIADD3 UR4, UPT, UPT, UR49, 0x2200, URZ ;  /* 0x0000220031047890 */ /* 0x000fe4000fffe0ff */
[----:B------:R-:W-:Y:S01]  /*60b0*/  UIADD3 UR6, UP0, UPT, UR52, 0x680, URZ ;  /* 0x0000068034067890 */ /* 0x000fe2000ff1e0ff */
[----:B------:R-:W-:Y:S03]  /*60c0*/  UMOV UR43, UR36 ;  /* 0x00000024002b7c82 */ /* 0x000fe60008000000 */
[----:B------:R-:W-:Y:S01]  /*60d0*/  MOV R104, UR4 ;  /* 0x0000000400687c02 */ /* 0x000fe20008000f00 */
[----:B------:R-:W-:Y:S03]  /*60e0*/  UIADD3.X UR7, UPT, UPT, URZ, UR53, URZ, UP0, !UPT ;  /* 0x00000035ff077290 */ /* 0x000fe600087fe4ff */
[----:B------:R-:W-:Y:S11]  /*60f0*/  R2UR UR40, R104 ;  /* 0x00000000682872ca */ /* 0x000ff600000e0000 */
[----:B------:R-:W-:Y:S02]  /*6100*/  @!UPT UIADD3 URZ, UPT, UPT, URZ, URZ, URZ ;  /* 0x000000fffffff290 */ /* 0x000fe4000fffe0ff */
[----:B------:R2:W-:Y:S01]  /*6110*/  UTMASTG.3D [UR40], [UR6] ;  /* 0x00000028060073b5 */ /* 0x0005e20008010000 */
[----:B------:R0:W-:Y:S01]  /*6120*/  UTMACMDFLUSH ;  /* 0x00000000000079b7 */ /* 0x0001e20000000000 */
[----:B--2---:R-:W-:Y:S04]  /*6130*/  DEPBAR.LE SB0, 0x1 ;  /* 0x000080400000791a */ /* 0x004fe80000000000 */
.L_x_94:
[----:B------:R-:W-:Y:S05]  /*6140*/  BSYNC.RECONVERGENT B0 ;  /* 0x0000000000007941 */ /* 0x000fea0003800200 */
.L_x_93:
[----:B------:R-:W-:Y:S06]  /*6150*/  BAR.SYNC.DEFER_BLOCKING 0x1, 0x80 ;  /* 0x0042000000007b1d */ /* 0x000fec0000010000 */
[----:B------:R-:W2:Y:S01]  /*6160*/  @P6 SYNCS.PHASECHK.TRANS64.TRYWAIT P0, [R75+URZ+0x30], R76 ;  /* 0x0000304c4b0065a7 */ /* 0x000ea200080011ff */
[----:B------:R-:W-:Y:S01]  /*6170*/  BSSY B1, `(.L_x_95) ;  /* 0x000001f000017945 */ /* 0x000fe20003800000 */
[----:B--2---:R-:W-:Y:S03]  /*6180*/  @P6 SEL R55, RZ, 0x1, !P0 ;  /* 0x00000001ff376807 */ /* 0x004fe60004000000 */
[----:B------:R-:W-:Y:S05]  /*6190*/  @!P6 BRA `(.L_x_96) ;  /* 0x000000000070e947 */ /* 0x000fea0003800000 */
[----:B------:R-:W-:Y:S01]  /*61a0*/  ISETP.NE.AND P1, PT, R72, RZ, PT ;  /* 0x000000ff4800720c */ /* 0x000fe20003f25270 */
[----:B------:R-:W-:Y:S01]  /*61b0*/  BSSY B0, `(.L_x_97) ;  /* 0x0000008000007945 */ /* 0x000fe20003800000 */
[----:B------:R-:W-:Y:S11]  /*61c0*/  ISETP.NE.AND P0, PT, R55, RZ, PT ;  /* 0x000000ff3700720c */ /* 0x000ff60003f05270 */
[----:B------:R-:W-:Y:S04]  /*61d0*/  @P1 IMAD R74, R100, 0x1000, R74 ;  /* 0x00001000644a1824 */ /* 0x000fe800078e024a */
[----:B------:R-:W-:Y:S01]  /*61e0*/  @P1 IMAD.IADD R73, R73, 0x1, R74 ;  /* 0x0000000149491824 */ /* 0x000fe200078e024a */
[----:B------:R-:W-:Y:S06]  /*61f0*/  @P0 BRA `(.L_x_98) ;  /* 0x00000000000c0947 */ /* 0x000fec0003800000 */
[----:B------:R-:W-:Y:S04]  /*6200*/  SHF.L.U32 R0, R99, 0x1f, RZ ;  /* 0x0000001f63007819 */ /* 0x000fe800000006ff */
[----:B------:R-:W2:Y:S02]  /*6210*/  SYNCS.PHASECHK.TRANS64.TRYWAIT P0, [R75+URZ+0x30], R0 ;  /* 0x000030004b0075a7 */ /* 0x000ea400080011ff */
[----:B--2---:R-:W-:Y:S05]  /*6220*/  @!P0 BRA `(.L_x_99) ;  /* 0x0000001400b08947 */ /* 0x004fea0003800000 */
.L_x_98:
[----:B------:R-:W-:Y:S05]  /*6230*/  BSYNC B0 ;  /* 0x0000000000007941 */ /* 0x000fea0003800000 */
.L_x_97:
[----:B------:R-:W-:Y:S01]  /*6240*/  ISETP.NE.AND P0, PT, R72, RZ, PT ;  /* 0x000000ff4800720c */ /* 0x000fe20003f05270 */
[----:B--2---:R-:W-:Y:S02]  /*6250*/  VIADD R75, R75, 0x40 ;  /* 0x000000404b4b7836 */ /* 0x004fe40000000000 */
[----:B------:R-:W-:Y:S02]  /*6260*/  IMAD.U32 R0, RZ, RZ, UR37 ;  /* 0x00000025ff007e24 */ /* 0x000fe4000f8e00ff */
[----:B------:R-:W-:Y:S03]  /*6270*/  VIADD R100, R100, 0x1 ;  /* 0x0000000164647836 */ /* 0x000fe60000000000 */
[----:B------:R-:W-:Y:S05]  /*6280*/  PRMT R0, R0, 0x654, R75 ;  /* 0x0000065400007816 */ /* 0x000fea000000004b */
[----:B------:R2:W3:Y:S04]  /*6290*/  @P0 LDS.128 R56, [R74+0x200] ;  /* 0x000200004a380984 */ /* 0x0004e80000000c00 */
[----:B------:R2:W4:Y:S01]  /*62a0*/  @P0 LDS.128 R60, [R73+0x210] ;  /* 0x00021000493c0984 */ /* 0x0005220000000c00 */
        /* <DEDUP_REMOVED lines=10> */
[----:B--23--:R-:W-:Y:S02]  /*6350*/  LOP3.LUT R99, R99, R0, RZ, 0x3c, !PT ;  /* 0x0000000063637212 */ /* 0x00cfe400078e3cff */
.L_x_96:
[----:B------:R-:W-:Y:S05]  /*6360*/  BSYNC B1 ;  /* 0x0000000000017941 */ /* 0x000fea0003800000 */
.L_x_95:
[----:B------:R-:W-:Y:S05]  /*6370*/  VIADD R3, R48, 0x40 ;  /* 0x0000004030037836 */ /* 0x000fea0000000000 */
[----:B------:R-:W-:Y:S04]  /*6380*/  SHF.R.U32.HI R3, RZ, 0x15, R3 ;  /* 0x00000015ff037819 */ /* 0x000fe80000011603 */
[----:B------:R-:W-:Y:S11]  /*6390*/  LOP3.LUT P0, RZ, R3, 0x3, R96, 0x48, !PT ;  /* 0x0000000303ff7812 */ /* 0x000ff60007804860 */
[----:B------:R-:W-:Y:S02]  /*63a0*/  @!UPT UIADD3 URZ, UPT, UPT, URZ, URZ, URZ ;  /* 0x000000fffffff290 */ /* 0x000fe4000fffe0ff */
[----:B------:R-:W-:Y:S05]  /*63b0*/  @!P0 BRA `(.L_x_100) ;  /* 0x0000000000408947 */ /* 0x000fea0003800000 */
[----:B------:R-:W2:Y:S01]  /*63c0*/  LDCU.64 UR8, c[0x4][0x70] ;  /* 0x01000e00ff0877ac */ /* 0x000ea20008000a00 */
[----:B------:R-:W-:Y:S01]  /*63d0*/  MOV R3, 0x0 ;  /* 0x0000000000037802 */ /* 0x000fe20000000f00 */
[----:B------:R-:W-:Y:S02]  /*63e0*/  HFMA2 R12, -RZ, RZ, 0, 5.9604644775390625e-08 ;  /* 0x00000001ff0c7431 */ /* 0x000fe400000001ff */
[----:B------:R-:W-:Y:S02]  /*63f0*/  IMAD.MOV.U32 R8, RZ, RZ, 0x192 ;  /* 0x00000192ff087424 */ /* 0x000fe400078e00ff */
[----:B------:R-:W-:Y:S01]  /*6400*/  IMAD.MOV.U32 R13, RZ, RZ, RZ ;  /* 0x000000ffff0d7224 */ /* 0x000fe200078e00ff */
[----:B------:R-:W3:Y:S01]  /*6410*/  LDCU.64 UR6, c[0x4][0x78] ;  /* 0x01000f00ff0677ac */ /* 0x000ee20008000a00 */
[----:B------:R-:W1:Y:S01]  /*6420*/  LDC.64 R2, c[0x4][R3] ;  /* 0x0100000003027b82 */ /* 0x000e620000000a00 */
[----:B------:R-:W5:Y:S01]  /*6430*/  LDCU.64 UR4, c[0x4][0x10] ;  /* 0x01000200ff0477ac */ /* 0x000f620008000a00 */
[----:B--2---:R-:W-:Y:S01]  /*6440*/  MOV R5, UR9 ;  /* 0x0000000900057c02 */ /* 0x004fe20008000f00 */
[----:B------:R-:W-:Y:S01]  /*6450*/  IMAD.U32 R4, RZ, RZ, UR8 ;  /* 0x00000008ff047e24 */ /* 0x000fe2000f8e00ff */
[----:B---3--:R-:W-:Y:S01]  /*6460*/  MOV R7, UR7 ;  /* 0x0000000700077c02 */ /* 0x008fe20008000f00 */
[----:B------:R-:W-:Y:S01]  /*6470*/  IMAD.U32 R6, RZ, RZ, UR6 ;  /* 0x00000006ff067e24 */ /* 0x000fe2000f8e00ff */
[----:B-----5:R-:W-:Y:S01]  /*6480*/  MOV R11, UR5 ;  /* 0x00000005000b7c02 */ /* 0x020fe20008000f00 */
[----:B------:R-:W-:Y:S02]  /*6490*/  IMAD.U32 R10, RZ, RZ, UR4 ;  /* 0x00000004ff0a7e24 */ /* 0x000fe4000f8e00ff */
[----:B------:R-:W-:Y:S07]  /*64a0*/  LEPC R20, `(.L_x_100) ;  /* 0x000000001014794e */ /* 0x000fee0000000000 */
[----:B-1--4-:R-:W-:Y:S05]  /*64b0*/  CALL.ABS.NOINC R2 ;  /* 0x0000000002007343 */ /* 0x012fea0003c00000 */
.L_x_100:
[----:B------:R-:W-:Y:S01]  /*64c0*/  ISETP.NE.AND P0, PT, R105, RZ, PT ;  /* 0x000000ff6900720c */ /* 0x000fe20003f05270 */
[----:B------:R-:W-:Y:S05]  /*64d0*/  WARPSYNC.ALL ;  /* 0x0000000000007948 */ /* 0x000fea0003800000 */
[----:B------:R-:W-:Y:S01]  /*64e0*/  IMAD.SHL.U32 R80, R57, 0x100, RZ ;  /* 0x0000010039507824 */ /* 0x000fe200078e00ff */
[----:B------:R-:W-:Y:S01]  /*64f0*/  R2UR UR4, R48 ;  /* 0x00000000300472ca */ /* 0x000fe200000e0000 */
[----:B------:R-:W-:Y:S01]  /*6500*/  IMAD.SHL.U32 R74, R59, 0x100, RZ ;  /* 0x000001003b4a7824 */ /* 0x000fe200078e00ff */
[C---:B------:R-:W-:Y:S01]  /*6510*/  SHF.L.U32 R51, R56.reuse, 0x10, RZ ;  /* 0x0000001038337819 */ /* 0x040fe200000006ff */
[----:B-1--4-:R-:W-:Y:S01]  /*6520*/  IMAD.SHL.U32 R68, R61, 0x100, RZ ;  /* 0x000001003d447824 */ /* 0x012fe200078e00ff */
[C---:B------:R-:W-:Y:S01]  /*6530*/  PRMT R49, R56.reuse, 0x8880, RZ ;  /* 0x0000888038317816 */ /* 0x040fe200000000ff */
[----:B------:R-:W-:Y:S01]  /*6540*/  BSSY.RECONVERGENT B0, `(.L_x_101) ;  /* 0x000009e000007945 */ /* 0x000fe20003800200 */
[----:B------:R-:W-:Y:S02]  /*6550*/  SHF.L.U32 R53, R56, 0x8, RZ ;  /* 0x0000000838357819 */ /* 0x000fe400000006ff */
[----:B------:R-:W-:Y:S02]  /*6560*/  SHF.R.S32.HI R51, RZ, 0x18, R51 ;  /* 0x00000018ff337819 */ /* 0x000fe40000011433 */
[C---:B------:R-:W-:Y:S02]  /*6570*/  PRMT R82, R57.reuse, 0x8880, RZ ;  /* 0x0000888039527816 */ /* 0x040fe400000000ff */
[----:B------:R-:W-:Y:S01]  /*6580*/  SHF.R.S32.HI R53, RZ, 0x18, R53 ;  /* 0x00000018ff357819 */ /* 0x000fe20000011435 */
[----:B------:R-:W-:Y:S01]  /*6590*/  LDTM.16dp32bit_t0_t15.x32 R4, tmem[UR4+0x40] ;  /* 0x00004004000479ee */ /* 0x000fe20008a80000 */
[----:B------:R-:W1:Y:S01]  /*65a0*/  LDTM.16dp32bit_t16_t31.x32 R4, tmem[UR4+0x60] ;  /* 0x00006004000479ee */ /* 0x000e620008aa0000 */
[----:B------:R-:W-:Y:S01]  /*65b0*/  NOP ;  /* 0x0000000000007918 */ /* 0x000fe20000000000 */
[----:B------:R-:W-:Y:S02]  /*65c0*/  R2UR UR5, R108 ;  /* 0x000000006c0572ca */ /* 0x000fe400000e0000 */
[----:B------:R-:W-:Y:S02]  /*65d0*/  SHF.R.S32.HI R52, RZ, 0x18, R56 ;  /* 0x00000018ff347819 */ /* 0x000fe40000011438 */
[----:B------:R-:W-:Y:S02]  /*65e0*/  SHF.L.U32 R81, R57, 0x10, RZ ;  /* 0x0000001039517819 */ /* 0x000fe400000006ff */
[C---:B------:R-:W-:Y:S02]  /*65f0*/  PRMT R79, R58.reuse, 0x8880, RZ ;  /* 0x000088803a4f7816 */ /* 0x040fe400000000ff */
[----:B------:R-:W-:Y:S02]  /*6600*/  SHF.R.S32.HI R54, RZ, 0x18, R57 ;  /* 0x00000018ff367819 */ /* 0x000fe40000011439 */
[----:B------:R-:W-:Y:S02]  /*6610*/  SHF.L.U32 R78, R58, 0x10, RZ ;  /* 0x000000103a4e7819 */ /* 0x000fe400000006ff */
[C---:B------:R-:W-:Y:S01]  /*6620*/  PRMT R76, R59.reuse, 0x8880, RZ ;  /* 0x000088803b4c7816 */ /* 0x040fe200000000ff */
[----:B------:R-:W-:Y:S01]  /*6630*/  UIADD3 UR5, UPT, UPT, UR5, 0xa0, URZ ;  /* 0x000000a005057890 */ /* 0x000fe2000fffe0ff */
[----:B------:R-:W-:Y:S02]  /*6640*/  SHF.R.S32.HI R55, RZ, 0x18, R58 ;  /* 0x00000018ff377819 */ /* 0x000fe4000001143a */
[----:B------:R-:W-:Y:S01]  /*6650*/  SHF.L.U32 R75, R59, 0x10, RZ ;  /* 0x000000103b4b7819 */ /* 0x000fe200000006ff */
[----:B------:R-:W-:Y:S01]  /*6660*/  UPRMT UR5, UR37, 0x654, UR5 ;  /* 0x0000065425057896 */ /* 0x000fe20008000005 */
[C---:B------:R-:W-:Y:S02]  /*6670*/  PRMT R73, R60.reuse, 0x8880, RZ ;  /* 0x000088803c497816 */ /* 0x040fe400000000ff */
[----:B------:R-:W-:Y:S01]  /*6680*/  SHF.R.S32.HI R56, RZ, 0x18, R59 ;  /* 0x00000018ff387819 */ /* 0x000fe2000001143b */
[C---:B-1----:R-:W-:Y:S01]  /*6690*/  IMAD R4, R47.reuse, R4, RZ ;  /* 0x000000042f047224 */ /* 0x042fe200078e02ff */
[----:B------:R-:W-:Y:S01]  /*66a0*/  SHF.L.U32 R72, R60, 0x10, RZ ;  /* 0x000000103c487819 */ /* 0x000fe200000006ff */
[----:B------:R-:W-:Y:S01]  /*66b0*/  IMAD R5, R47, R5, RZ ;  /* 0x000000052f057224 */ /* 0x000fe200078e02ff */
[----:B------:R-:W-:Y:S01]  /*66c0*/  PRMT R70, R61, 0x8880, RZ ;  /* 0x000088803d467816 */ /* 0x000fe200000000ff */
[----:B------:R-:W-:Y:S01]  /*66d0*/  IMAD R6, R47, R6, RZ ;  /* 0x000000062f067224 */ /* 0x000fe200078e02ff */
[----:B------:R-:W-:Y:S01]  /*66e0*/  SYNCS.ARRIVE.TRANS64.RED.A1T0 RZ, [UR5], RZ ;  /* 0x000000ffffff79a7 */ /* 0x000fe20008100405 */
[----:B------:R-:W-:Y:S01]  /*66f0*/  IMAD R4, R49, R50, R4 ;  /* 0x0000003231047224 */ /* 0x000fe200078e0204 */
[----:B------:R-:W-:Y:S01]  /*6700*/  MOV R49, R82 ;  /* 0x0000005200317202 */ /* 0x000fe20000000f00 */
[----:B------:R-:W-:Y:S01]  /*6710*/  IMAD R7, R47, R7, RZ ;  /* 0x000000072f077224 */ /* 0x000fe200078e02ff */
[----:B------:R-:W-:Y:S01]  /*6720*/  SHF.R.S32.HI R57, RZ, 0x18, R60 ;  /* 0x00000018ff397819 */ /* 0x000fe2000001143c */
[-C--:B------:R-:W-:Y:S01]  /*6730*/  IMAD R5, R51, R50.reuse, R5 ;  /* 0x0000003233057224 */ /* 0x080fe200078e0205 */
[----:B------:R-:W-:Y:S01]  /*6740*/  SHF.R.S32.HI R51, RZ, 0x18, R81 ;  /* 0x00000018ff337819 */ /* 0x000fe20000011451 */
[----:B------:R-:W-:Y:S01]  /*6750*/  IMAD R6, R53, R50, R6 ;  /* 0x0000003235067224 */ /* 0x000fe200078e0206 */
[----:B------:R-:W-:Y:S01]  /*6760*/  SHF.R.S32.HI R53, RZ, 0x18, R80 ;  /* 0x00000018ff357819 */ /* 0x000fe20000011450 */
[----:B------:R-:W-:Y:S01]  /*6770*/  IMAD R8, R47, R8, RZ ;  /* 0x000000082f087224 */ /* 0x000fe200078e02ff */
[----:B------:R-:W-:Y:S01]  /*6780*/  SHF.L.U32 R69, R61, 0x10, RZ ;  /* 0x000000103d457819 */ /* 0x000fe200000006ff */
[----:B------:R-:W-:Y:S01]  /*6790*/  IMAD R7, R52, R50, R7 ;  /* 0x0000003234077224 */ /* 0x000fe200078e0207 */
[----:B------:R-:W-:Y:S01]  /*67a0*/  SHF.R.S32.HI R52, RZ, 0x18, R75 ;  /* 0x00000018ff347819 */ /* 0x000fe2000001144b */
[C---:B------:R-:W-:Y:S01]  /*67b0*/  IMAD R9, R47.reuse, R9, RZ ;  /* 0x000000092f097224 */ /* 0x040fe200078e02ff */
[----:B------:R-:W-:Y:S01]  /*67c0*/  PRMT R67, R62, 0x8880, RZ ;  /* 0x000088803e437816 */ /* 0x000fe200000000ff */
[----:B------:R-:W-:Y:S01]  /*67d0*/  IMAD R10, R47, R10, RZ ;  /* 0x0000000a2f0a7224 */ /* 0x000fe200078e02ff */
[----:B------:R-:W-:Y:S01]  /*67e0*/  I2IP.S8.S32.SAT R108, R7, R6, RZ ;  /* 0x00000006076c7239 */ /* 0x000fe200000014ff */
[----:B------:R-:W-:Y:S01]  /*67f0*/  IMAD R8, R49, R50, R8 ;  /* 0x0000003231087224 */ /* 0x000fe200078e0208 */
[----:B------:R-:W-:Y:S01]  /*6800*/  MOV R49, R79 ;  /* 0x0000004f00317202 */ /* 0x000fe20000000f00 */
[----:B------:R-:W-:Y:S01]  /*6810*/  IMAD R11, R47, R11, RZ ;  /* 0x0000000b2f0b7224 */ /* 0x000fe200078e02ff */
[----:B------:R-:W-:Y:S01]  /*6820*/  I2IP.S8.S32.SAT R108, R5, R4, R108 ;  /* 0x00000004056c7239 */ /* 0x000fe2000000146c */
[-C--:B------:R-:W-:Y:S01]  /*6830*/  IMAD R9, R51, R50.reuse, R9 ;  /* 0x0000003233097224 */ /* 0x080fe200078e0209 */
[----:B------:R-:W-:Y:S01]  /*6840*/  SHF.R.S32.HI R51, RZ, 0x18, R78 ;  /* 0x00000018ff337819 */ /* 0x000fe2000001144e */
[----:B------:R-:W-:Y:S01]  /*6850*/  IMAD R10, R53, R50, R10 ;  /* 0x00000032350a7224 */ /* 0x000fe200078e020a */
[----:B------:R-:W-:Y:S01]  /*6860*/  SHF.R.S32.HI R53, RZ, 0x18, R74 ;  /* 0x00000018ff357819 */ /* 0x000fe2000001144a */
[C---:B------:R-:W-:Y:S01]  /*6870*/  IMAD R12, R47.reuse, R12, RZ ;  /* 0x0000000c2f0c7224 */ /* 0x040fe200078e02ff */
[----:B------:R-:W-:Y:S01]  /*6880*/  SHF.L.U32 R77, R58, 0x8, RZ ;  /* 0x000000083a4d7819 */ /* 0x000fe200000006ff */
[-C--:B------:R-:W-:Y:S01]  /*6890*/  IMAD R11, R54, R50.reuse, R11 ;  /* 0x00000032360b7224 */ /* 0x080fe200078e020b */
[----:B------:R-:W-:Y:S01]  /*68a0*/  SHF.R.S32.HI R58, RZ, 0x18, R61 ;  /* 0x00000018ff3a7819 */ /* 0x000fe2000001143d */
[----:B------:R-:W-:Y:S01]  /*68b0*/  IMAD R13, R47, R13, RZ ;  /* 0x0000000d2f0d7224 */ /* 0x000fe200078e02ff */
[----:B------:R-:W-:Y:S01]  /*68c0*/  SHF.L.U32 R66, R62, 0x10, RZ ;  /* 0x000000103e427819 */ /* 0x000fe200000006ff */
[----:B------:R-:W-:Y:S01]  /*68d0*/  IMAD R12, R49, R50, R12 ;  /* 0x00000032310c7224 */ /* 0x000fe200078e020c */
[----:B------:R-:W-:Y:S01]  /*68e0*/  SHF.R.S32.HI R49, RZ, 0x18, R77 ;  /* 0x00000018ff317819 */ /* 0x000fe2000001144d */
[----:B------:R-:W-:Y:S01]  /*68f0*/  IMAD R14, R47, R14, RZ ;  /* 0x0000000e2f0e7224 */ /* 0x000fe200078e02ff */
[----:B------:R-:W-:Y:S01]  /*6900*/  I2IP.S8.S32.SAT R109, R11, R10, RZ ;  /* 0x0000000a0b6d7239 */ /* 0x000fe200000014ff */
[----:B------:R-:W-:Y:S01]  /*6910*/  IMAD R15, R47, R15, RZ ;  /* 0x0000000f2f0f7224 */ /* 0x000fe200078e02ff */
[----:B------:R-:W-:Y:S01]  /*6920*/  PRMT R64, R63, 0x8880, RZ ;  /* 0x000088803f407816 */ /* 0x000fe200000000ff */
[----:B------:R-:W-:Y:S01]  /*6930*/  IMAD R13, R51, R50, R13 ;  /* 0x00000032330d7224 */ /* 0x000fe200078e020d */
[----:B------:R-:W-:Y:S01]  /*6940*/  MOV R51, R76 ;  /* 0x0000004c00337202 */ /* 0x000fe20000000f00 */
[----:B------:R-:W-:Y:S01]  /*6950*/  IMAD R16, R47, R16, RZ ;  /* 0x000000102f107224 */ /* 0x000fe200078e02ff */
[----:B------:R-:W-:Y:S01]  /*6960*/  I2IP.S8.S32.SAT R109, R9, R8, R109 ;  /* 0x00000008096d7239 */ /* 0x000fe2000000146d */
[-C--:B------:R-:W-:Y:S01]  /*6970*/  IMAD R14, R49, R50.reuse, R14 ;  /* 0x00000032310e7224 */ /* 0x080fe200078e020e */
[----:B------:R-:W-:Y:S01]  /*6980*/  SHF.R.S32.HI R59, RZ, 0x18, R62 ;  /* 0x00000018ff3b7819 */ /* 0x000fe2000001143e */
[----:B------:R-:W-:Y:S01]  /*6990*/  IMAD R17, R47, R17, RZ ;  /* 0x000000112f117224 */ /* 0x000fe200078e02ff */
[----:B------:R-:W-:Y:S01]  /*69a0*/  SHF.L.U32 R71, R60, 0x8, RZ ;  /* 0x000000083c477819 */ /* 0x000fe200000006ff */
[----:B------:R-:W-:Y:S01]  /*69b0*/  IMAD R15, R55, R50, R15 ;  /* 0x00000032370f7224 */ /* 0x000fe200078e020f */
[----:B------:R-:W-:Y:S01]  /*69c0*/  SHF.R.S32.HI R60, RZ, 0x18, R63 ;  /* 0x00000018ff3c7819 */ /* 0x000fe2000001143f */
[----:B------:R-:W-:Y:S01]  /*69d0*/  IMAD R18, R47, R18, RZ ;  /* 0x000000122f127224 */ /* 0x000fe200078e02ff */
[----:B------:R-:W-:Y:S01]  /*69e0*/  SHF.L.U32 R65, R62, 0x8, RZ ;  /* 0x000000083e417819 */ /* 0x000fe200000006ff */
[----:B------:R-:W-:Y:S01]  /*69f0*/  IMAD R16, R51, R50, R16 ;  /* 0x0000003233107224 */ /* 0x000fe200078e0210 */
[----:B------:R-:W-:Y:S01]  /*6a00*/  I2IP.S8.S32.SAT R110, R15, R14, RZ ;  /* 0x0000000e0f6e7239 */ /* 0x000fe200000014ff */
[----:B------:R-:W-:Y:S01]  /*6a10*/  IMAD R19, R47, R19, RZ ;  /* 0x000000132f137224 */ /* 0x000fe200078e02ff */
[----:B------:R-:W-:Y:S01]  /*6a20*/  SHF.R.S32.HI R51, RZ, 0x18, R72 ;  /* 0x00000018ff337819 */ /* 0x000fe20000011448 */
[----:B------:R-:W-:Y:S01]  /*6a30*/  IMAD R17, R52, R50, R17 ;  /* 0x0000003234117224 */ /* 0x000fe200078e0211 */
[----:B------:R-:W-:Y:S01]  /*6a40*/  I2IP.S8.S32.SAT R110, R13, R12, R110 ;  /* 0x0000000c0d6e7239 */ /* 0x000fe2000000146e */
[----:B------:R-:W-:Y:S01]  /*6a50*/  IMAD R0, R47, R20, RZ ;  /* 0x000000142f007224 */ /* 0x000fe200078e02ff */
[----:B------:R-:W-:Y:S01]  /*6a60*/  SHF.R.S32.HI R52, RZ, 0x18, R71 ;  /* 0x00000018ff347819 */ /* 0x000fe20000011447 */
[-C--:B------:R-:W-:Y:S01]  /*6a70*/  IMAD R18, R53, R50.reuse, R18 ;  /* 0x0000003235127224 */ /* 0x080fe200078e0212 */
[----:B------:R-:W-:Y:S01]  /*6a80*/  SHF.R.S32.HI R53, RZ, 0x18, R68 ;  /* 0x00000018ff357819 */ /* 0x000fe20000011444 */
[----:B------:R-:W-:Y:S01]  /*6a90*/  IMAD.MOV.U32 R49, RZ, RZ, R73 ;  /* 0x000000ffff317224 */ /* 0x000fe200078e0049 */
[----:B------:R-:W-:Y:S01]  /*6aa0*/  SHF.L.U32 R62, R63, 0x10, RZ ;  /* 0x000000103f3e7819 */ /* 0x000fe200000006ff */
[C---:B------:R-:W-:Y:S02]  /*6ab0*/  IMAD R2, R47.reuse, R21, RZ ;  /* 0x000000152f027224 */ /* 0x040fe400078e02ff */
[----:B------:R-:W-:Y:S02]  /*6ac0*/  IMAD R19, R56, R50, R19 ;  /* 0x0000003238137224 */ /* 0x000fe400078e0213 */
[----:B------:R-:W-:Y:S02]  /*6ad0*/  IMAD R3, R47, R22, RZ ;  /* 0x000000162f037224 */ /* 0x000fe400078e02ff */
[----:B------:R-:W-:Y:S01]  /*6ae0*/  IMAD R0, R49, R50, R0 ;  /* 0x0000003231007224 */ /* 0x000fe200078e0200 */
[----:B------:R-:W-:Y:S01]  /*6af0*/  I2IP.S8.S32.SAT R111, R19, R18, RZ ;  /* 0x00000012136f7239 */ /* 0x000fe200000014ff */
[----:B------:R-:W-:Y:S01]  /*6b00*/  IMAD R23, R47, R23, RZ ;  /* 0x000000172f177224 */ /* 0x000fe200078e02ff */
[----:B------:R-:W-:Y:S01]  /*6b10*/  MOV R49, R70 ;  /* 0x0000004600317202 */ /* 0x000fe20000000f00 */
[----:B------:R-:W-:Y:S01]  /*6b20*/  IMAD R2, R51, R50, R2 ;  /* 0x0000003233027224 */ /* 0x000fe200078e0202 */
[----:B------:R-:W-:Y:S01]  /*6b30*/  I2IP.S8.S32.SAT R111, R17, R16, R111 ;  /* 0x00000010116f7239 */ /* 0x000fe2000000146f */
[C---:B------:R-:W-:Y:S01]  /*6b40*/  IMAD R20, R47.reuse, R24, RZ ;  /* 0x000000182f147224 */ /* 0x040fe200078e02ff */
[----:B------:R-:W-:Y:S01]  /*6b50*/  SHF.R.S32.HI R51, RZ, 0x18, R69 ;  /* 0x00000018ff337819 */ /* 0x000fe20000011445 */
[-C--:B------:R-:W-:Y:S01]  /*6b60*/  IMAD R3, R52, R50.reuse, R3 ;  /* 0x0000003234037224 */ /* 0x080fe200078e0203 */
[----:B------:R-:W-:Y:S01]  /*6b70*/  SHF.R.S32.HI R52, RZ, 0x18, R62 ;  /* 0x00000018ff347819 */ /* 0x000fe2000001143e */
[----:B------:R-:W-:Y:S01]  /*6b80*/  IMAD R21, R47, R25, RZ ;  /* 0x000000192f157224 */ /* 0x000fe200078e02ff */
[----:B------:R1:W-:Y:S01]  /*6b90*/  STS.128 [R95+UR49+0x3200], R108 ;  /* 0x0032006c5f007988 */ /* 0x0003e20008000c31 */
[----:B------:R-:W-:Y:S02]  /*6ba0*/  IMAD R23, R57, R50, R23 ;  /* 0x0000003239177224 */ /* 0x000fe400078e0217 */
[----:B------:R-:W-:Y:S02]  /*6bb0*/  IMAD R22, R47, R26, RZ ;  /* 0x0000001a2f167224 */ /* 0x000fe400078e02ff */
[-C--:B------:R-:W-:Y:S01]  /*6bc0*/  IMAD R20, R49, R50.reuse, R20 ;  /* 0x0000003231147224 */ /* 0x080fe200078e0214 */
[----:B------:R-:W-:Y:S01]  /*6bd0*/  I2IP.S8.S32.SAT R113, R23, R3, RZ ;  /* 0x0000000317717239 */ /* 0x000fe200000014ff */
[----:B------:R-:W-:Y:S01]  /*6be0*/  IMAD R27, R47, R27, RZ ;  /* 0x0000001b2f1b7224 */ /* 0x000fe200078e02ff */
[----:B------:R-:W-:Y:S01]  /*6bf0*/  MOV R49, R67 ;  /* 0x0000004300317202 */ /* 0x000fe20000000f00 */
[----:B------:R-:W-:Y:S01]  /*6c00*/  IMAD R21, R51, R50, R21 ;  /* 0x0000003233157224 */ /* 0x000fe200078e0215 */
[----:B------:R-:W-:Y:S01]  /*6c10*/  I2IP.S8.S32.SAT R116, R2, R0, R113 ;  /* 0x0000000002747239 */ /* 0x000fe20000001471 */
[----:B------:R-:W-:Y:S01]  /*6c20*/  IMAD R24, R47, R28, RZ ;  /* 0x0000001c2f187224 */ /* 0x000fe200078e02ff */
[----:B------:R-:W-:Y:S01]  /*6c30*/  SHF.R.S32.HI R51, RZ, 0x18, R66 ;  /* 0x00000018ff337819 */ /* 0x000fe20000011442 */
[-C--:B------:R-:W-:Y:S01]  /*6c40*/  IMAD R22, R53, R50.reuse, R22 ;  /* 0x0000003235167224 */ /* 0x080fe200078e0216 */
[----:B------:R-:W-:Y:S01]  /*6c50*/  IADD3 R113, PT, PT, R44, 0x1, RZ ;  /* 0x000000012c717810 */ /* 0x000fe20007ffe0ff */
[-C--:B------:R-:W-:Y:S02]  /*6c60*/  IMAD R27, R58, R50.reuse, R27 ;  /* 0x000000323a1b7224 */ /* 0x080fe400078e021b */
[----:B------:R-:W-:Y:S02]  /*6c70*/  IMAD R25, R47, R29, RZ ;  /* 0x0000001d2f197224 */ /* 0x000fe400078e02ff */
[----:B------:R-:W-:Y:S01]  /*6c80*/  IMAD R24, R49, R50, R24 ;  /* 0x0000003231187224 */ /* 0x000fe200078e0218 */
[----:B------:R-:W-:Y:S01]  /*6c90*/  SHF.R.S32.HI R49, RZ, 0x18, R65 ;  /* 0x00000018ff317819 */ /* 0x000fe20000011441 */
[----:B------:R-:W-:Y:S01]  /*6ca0*/  IMAD R26, R47, R30, RZ ;  /* 0x0000001e2f1a7224 */ /* 0x000fe200078e02ff */
[----:B------:R-:W-:Y:S01]  /*6cb0*/  I2IP.S8.S32.SAT R117, R27, R22, RZ ;  /* 0x000000161b757239 */ /* 0x000fe200000014ff */
[----:B------:R-:W-:Y:S02]  /*6cc0*/  IMAD.SHL.U32 R61, R63, 0x100, RZ ;  /* 0x000001003f3d7824 */ /* 0x000fe400078e00ff */
[----:B------:R-:W-:Y:S01]  /*6cd0*/  IMAD R31, R47, R31, RZ ;  /* 0x0000001f2f1f7224 */ /* 0x000fe200078e02ff */
[----:B------:R-:W-:Y:S01]  /*6ce0*/  I2IP.S8.S32.SAT R117, R21, R20, R117 ;  /* 0x0000001415757239 */ /* 0x000fe20000001475 */
[----:B------:R-:W-:Y:S01]  /*6cf0*/  IMAD R25, R51, R50, R25 ;  /* 0x0000003233197224 */ /* 0x000fe200078e0219 */
[----:B------:R-:W-:Y:S01]  /*6d00*/  MOV R51, R64 ;  /* 0x0000004000337202 */ /* 0x000fe20000000f00 */
[----:B------:R-:W-:Y:S01]  /*6d10*/  IMAD R28, R47, R32, RZ ;  /* 0x000000202f1c7224 */ /* 0x000fe200078e02ff */
[----:B------:R-:W-:Y:S01]  /*6d20*/  SHF.R.S32.HI R53, RZ, 0x18, R61 ;  /* 0x00000018ff357819 */ /* 0x000fe2000001143d */
[-C--:B------:R-:W-:Y:S02]  /*6d30*/  IMAD R26, R49, R50.reuse, R26 ;  /* 0x00000032311a7224 */ /* 0x080fe400078e021a */
[----:B------:R-:W-:Y:S02]  /*6d40*/  IMAD R29, R47, R33, RZ ;  /* 0x000000212f1d7224 */ /* 0x000fe400078e02ff */
[-C--:B------:R-:W-:Y:S02]  /*6d50*/  IMAD R31, R59, R50.reuse, R31 ;  /* 0x000000323b1f7224 */ /* 0x080fe400078e021f */
[----:B------:R-:W-:Y:S02]  /*6d60*/  IMAD R28, R51, R50, R28 ;  /* 0x00000032331c7224 */ /* 0x000fe400078e021c */
[----:B------:R-:W-:Y:S01]  /*6d70*/  IMAD R30, R47, R34, RZ ;  /* 0x000000222f1e7224 */ /* 0x000fe200078e02ff */
[----:B------:R-:W-:Y:S01]  /*6d80*/  I2IP.S8.S32.SAT R114, R31, R26, RZ ;  /* 0x0000001a1f727239 */ /* 0x000fe200000014ff */
[----:B------:R-:W-:Y:S02]  /*6d90*/  IMAD R29, R52, R50, R29 ;  /* 0x00000032341d7224 */ /* 0x000fe400078e021d */
[----:B------:R-:W-:Y:S01]  /*6da0*/  IMAD R35, R47, R35, RZ ;  /* 0x000000232f237224 */ /* 0x000fe200078e02ff */
[----:B------:R-:W-:Y:S01]  /*6db0*/  I2IP.S8.S32.SAT R118, R25, R24, R114 ;  /* 0x0000001819767239 */ /* 0x000fe20000001472 */
[-C--:B------:R-:W-:Y:S02]  /*6dc0*/  IMAD R30, R53, R50.reuse, R30 ;  /* 0x00000032351e7224 */ /* 0x080fe400078e021e */
[----:B------:R-:W-:Y:S05]  /*6dd0*/  IMAD R35, R60, R50, R35 ;  /* 0x000000323c237224 */ /* 0x000fea00078e0223 */
[----:B------:R-:W-:Y:S04]  /*6de0*/  I2IP.S8.S32.SAT R115, R35, R30, RZ ;  /* 0x0000001e23737239 */ /* 0x000fe800000014ff */
[----:B------:R-:W-:Y:S05]  /*6df0*/  I2IP.S8.S32.SAT R119, R29, R28, R115 ;  /* 0x0000001c1d777239 */ /* 0x000fea0000001473 */
        /* <DEDUP_REMOVED lines=9> */
[----:B------:R-:W-:Y:S02]  /*6e90*/  UIADD3 UR8, UP0, UPT, UR52, 0x680, URZ ;  /* 0x0000068034087890 */ /* 0x000fe4000ff1e0ff */
[----:B------:R-:W-:Y:S02]  /*6ea0*/  UIADD3 UR5, UPT, UPT, UR41, 0x40, URZ ;  /* 0x0000004029057890 */ /* 0x000fe4000fffe0ff */
[----:B------:R-:W-:Y:S02]  /*6eb0*/  UIADD3 UR4, UPT, UPT, UR49, 0x3200, URZ ;  /* 0x0000320031047890 */ /* 0x000fe4000fffe0ff */
[----:B------:R-:W-:Y:S01]  /*6ec0*/  UIADD3.X UR9, UPT, UPT, URZ, UR53, URZ, UP0, !UPT ;  /* 0x00000035ff097290 */ /* 0x000fe200087fe4ff */
[----:B------:R-:W-:Y:S01]  /*6ed0*/  UMOV UR6, UR42 ;  /* 0x0000002a00067c82 */ /* 0x000fe20008000000 */
[----:B------:R-:W-:Y:S07]  /*6ee0*/  UMOV UR7, UR36 ;  /* 0x0000002400077c82 */ /* 0x000fee0008000000 */
[----:B------:R2:W-:Y:S01]  /*6ef0*/  UTMASTG.3D [UR4], [UR8] ;  /* 0x00000004080073b5 */ /* 0x0005e20008010000 */
[----:B------:R0:W-:Y:S01]  /*6f00*/  UTMACMDFLUSH ;  /* 0x00000000000079b7 */ /* 0x0001e20000000000 */
[----:B--2---:R-:W-:Y:S04]  /*6f10*/  DEPBAR.LE SB0, 0x1 ;  /* 0x000080400000791a */ /* 0x004fe80000000000 */
.L_x_102:
[----:B------:R-:W-:Y:S05]  /*6f20*/  BSYNC.RECONVERGENT B0 ;  /* 0x0000000000007941 */ /* 0x000fea0003800200 */
.L_x_101:
[----:B------:R-:W-:Y:S01]  /*6f30*/  BAR.SYNC.DEFER_BLOCKING 0x1, 0x80 ;  /* 0x0042000000007b1d */ /* 0x000fe20000010000 */
[----:B------:R-:W-:Y:S01]  /*6f40*/  ISETP.NE.AND P2, PT, R106, RZ, PT ;  /* 0x000000ff6a00720c */ /* 0x000fe20003f45270 */
[----:B------:R-:W-:Y:S01]  /*6f50*/  IMAD.IADD R20, R43, 0x1, R83 ;  /* 0x000000012b147824 */ /* 0x000fe200078e0253 */
[----:B------:R-:W-:Y:S01]  /*6f60*/  ISETP.NE.AND P0, PT, R107, 0x2, PT ;  /* 0x000000026b00780c */ /* 0x000fe20003f05270 */
[----:B------:R-:W-:Y:S01]  /*6f70*/  IMAD.IADD R21, R45, 0x1, R90 ;  /* 0x000000012d157824 */ /* 0x000fe200078e025a */
[----:B------:R-:W-:Y:S02]  /*6f80*/  ISETP.NE.AND P1, PT, R113, 0x4, PT ;  /* 0x000000047100780c */ /* 0x000fe40003f25270 */
[----:B------:R-:W-:Y:S02]  /*6f90*/  SEL R0, RZ, 0x1, P0 ;  /* 0x00000001ff007807 */ /* 0x000fe40000000000 */
[----:B------:R-:W-:Y:S02]  /*6fa0*/  SEL R3, RZ, 0x1, P1 ;  /* 0x00000001ff037807 */ /* 0x000fe40000800000 */
[----:B------:R-:W-:Y:S02]  /*6fb0*/  LOP3.LUT R101, R101, R0, RZ, 0x3c, !PT ;  /* 0x0000000065657212 */ /* 0x000fe400078e3cff */
[----:B------:R-:W-:Y:S02]  /*6fc0*/  LOP3.LUT R102, R102, R3, RZ, 0x3c, !PT ;  /* 0x0000000366667212 */ /* 0x000fe400078e3cff */
[----:B------:R-:W-:Y:S02]  /*6fd0*/  @P2 R2UR UR36, R98 ;  /* 0x00000000622422ca */ /* 0x000fe400000e0000 */
[----:B------:R-:W-:Y:S02]  /*6fe0*/  SEL R107, R107, RZ, P0 ;  /* 0x000000ff6b6b7207 */ /* 0x000fe40000000000 */
[----:B------:R-:W-:Y:S01]  /*6ff0*/  SEL R44, R113, RZ, P1 ;  /* 0x000000ff712c7207 */ /* 0x000fe20000800000 */
[----:B------:R-:W-:Y:S10]  /*7000*/  @P2 BRA `(.L_x_103) ;  /* 0xffffffd400d82947 */ /* 0x000ff4000383ffff */
[----:B------:R-:W-:Y:S05]  /*7010*/  EXIT ;  /* 0x000000000000794d */ /* 0x000fea0003800000 */
.L_x_19:
[----:B--2---:R2:W1:Y:S02]  /*7020*/  SYNCS.PHASECHK.TRANS64.TRYWAIT P0, [R3+URZ+0xd0], R2 ;  /* 0x0000d002030075a7 */ /* 0x00446400080011ff */
[----:B-1----:R-:W-:Y:S05]  /*7030*/  @!P0 NANOSLEEP.SYNCS 0x989680 ;  /* 0x009896800000895d */ /* 0x002fea0003900000 */
[----:B------:R-:W1:Y:S02]  /*7040*/  @!P0 SYNCS.PHASECHK.TRANS64 P0, [R3+URZ+0xd0], R2 ;  /* 0x0000d002030085a7 */ /* 0x000e6400080010ff */
[----:B-1----:R-:W-:Y:S05]  /*7050*/  @!P0 BRA `(.L_x_19) ;  /* 0xfffffffc00f08947 */ /* 0x002fea000383ffff */
[----:B------:R-:W-:Y:S05]  /*7060*/  BRA `(.L_x_104) ;  /* 0xffffffa400447947 */ /* 0x000fea000383ffff */
.L_x_22:
[----:B-1----:R-:W-:-:S07]  /*7070*/  MOV R2, UR33 ;  /* 0x0000002100027c02 */ /* 0x002fce0008000f00 */
.L_x_105:
[----:B-1----:R1:W2:Y:S02]  /*7080*/  SYNCS.PHASECHK.TRANS64.TRYWAIT P0, [R2+URZ+0x18], R5 ;  /* 0x00001805020075a7 */ /* 0x0022a400080011ff */
[----:B--2---:R-:W-:Y:S05]  /*7090*/  @!P0 NANOSLEEP.SYNCS 0x989680 ;  /* 0x009896800000895d */ /* 0x004fea0003900000 */
[----:B------:R-:W2:Y:S02]  /*70a0*/  @!P0 SYNCS.PHASECHK.TRANS64 P0, [R2+URZ+0x18], R5 ;  /* 0x00001805020085a7 */ /* 0x000ea400080010ff */
[----:B--2---:R-:W-:Y:S05]  /*70b0*/  @!P0 BRA `(.L_x_105) ;  /* 0xfffffffc00f08947 */ /* 0x004fea000383ffff */
[----:B------:R-:W-:Y:S05]  /*70c0*/  BRA `(.L_x_21) ;  /* 0xffffffa400947947 */ /* 0x000fea000383ffff */
.L_x_28:
[----:B-1----:R-:W-:-:S07]  /*70d0*/  MOV R2, UR17 ;  /* 0x0000001100027c02 */ /* 0x002fce0008000f00 */
.L_x_106:
[----:B-1----:R1:W2:Y:S02]  /*70e0*/  SYNCS.PHASECHK.TRANS64.TRYWAIT P0, [R2+URZ+0x18], R5 ;  /* 0x00001805020075a7 */ /* 0x0022a400080011ff */
[----:B--2---:R-:W-:Y:S05]  /*70f0*/  @!P0 NANOSLEEP.SYNCS 0x989680 ;  /* 0x009896800000895d */ /* 0x004fea0003900000 */
[----:B------:R-:W2:Y:S02]  /*7100*/  @!P0 SYNCS.PHASECHK.TRANS64 P0, [R2+URZ+0x18], R5 ;  /* 0x00001805020085a7 */ /* 0x000ea400080010ff */
[----:B--2---:R-:W-:Y:S05]  /*7110*/  @!P0 BRA `(.L_x_106) ;  /* 0xfffffffc00f08947 */ /* 0x004fea000383ffff */
[----:B------:R-:W-:Y:S05]  /*7120*/  BRA `(.L_x_27) ;  /* 0xffffffa8003c7947 */ /* 0x000fea000383ffff */
.L_x_32:
[----:B-1----:R1:W2:Y:S02]  /*7130*/  SYNCS.PHASECHK.TRANS64.TRYWAIT P0, [R2+URZ+0x60], R3 ;  /* 0x00006003020075a7 */ /* 0x0022a400080011ff */
[----:B--2---:R-:W-:Y:S05]  /*7140*/  @!P0 NANOSLEEP.SYNCS 0x989680 ;  /* 0x009896800000895d */ /* 0x004fea0003900000 */
[----:B------:R-:W2:Y:S02]  /*7150*/  @!P0 SYNCS.PHASECHK.TRANS64 P0, [R2+URZ+0x60], R3 ;  /* 0x00006003020085a7 */ /* 0x000ea400080010ff */
[----:B--2---:R-:W-:Y:S05]  /*7160*/  @!P0 BRA `(.L_x_32) ;  /* 0xfffffffc00f08947 */ /* 0x004fea000383ffff */
[----:B------:R-:W-:Y:S05]  /*7170*/  BRA `(.L_x_107) ;  /* 0xffffffa800cc7947 */ /* 0x000fea000383ffff */
.L_x_36:
[----:B----4-:R-:W-:-:S07]  /*7180*/  MOV R0, UR5 ;  /* 0x0000000500007c02 */ /* 0x010fce0008000f00 */
.L_x_108:
[----:B-1----:R1:W2:Y:S02]  /*7190*/  SYNCS.PHASECHK.TRANS64.TRYWAIT P0, [R0+URZ], R3 ;  /* 0x00000003000075a7 */ /* 0x0022a400080011ff */
[----:B--2---:R-:W-:Y:S05]  /*71a0*/  @!P0 NANOSLEEP.SYNCS 0x989680 ;  /* 0x009896800000895d */ /* 0x004fea0003900000 */
[----:B------:R-:W2:Y:S02]  /*71b0*/  @!P0 SYNCS.PHASECHK.TRANS64 P0, [R0+URZ], R3 ;  /* 0x00000003000085a7 */ /* 0x000ea400080010ff */
[----:B--2---:R-:W-:Y:S05]  /*71c0*/  @!P0 BRA `(.L_x_108) ;  /* 0xfffffffc00f08947 */ /* 0x004fea000383ffff */
[----:B------:R-:W-:Y:S05]  /*71d0*/  BRA `(.L_x_109) ;  /* 0xffffffb0003c7947 */ /* 0x000fea000383ffff */
.L_x_37:
[----:B----4-:R-:W-:-:S07]  /*71e0*/  MOV R0, UR5 ;  /* 0x0000000500007c02 */ /* 0x010fce0008000f00 */
.L_x_110:
[----:B-1----:R1:W2:Y:S02]  /*71f0*/  SYNCS.PHASECHK.TRANS64.TRYWAIT P0, [R0+URZ], R3 ;  /* 0x00000003000075a7 */ /* 0x0022a400080011ff */
[----:B--2---:R-:W-:Y:S05]  /*7200*/  @!P0 NANOSLEEP.SYNCS 0x989680 ;  /* 0x009896800000895d */ /* 0x004fea0003900000 */
[----:B------:R-:W2:Y:S02]  /*7210*/  @!P0 SYNCS.PHASECHK.TRANS64 P0, [R0+URZ], R3 ;  /* 0x00000003000085a7 */ /* 0x000ea400080010ff */
[----:B--2---:R-:W-:Y:S05]  /*7220*/  @!P0 BRA `(.L_x_110) ;  /* 0xfffffffc00f08947 */ /* 0x004fea000383ffff */
[----:B------:R-:W-:Y:S05]  /*7230*/  BRA `(.L_x_111) ;  /* 0xffffffb000487947 */ /* 0x000fea000383ffff */
.L_x_40:
[----:B-1----:R1:W2:Y:S02]  /*7240*/  SYNCS.PHASECHK.TRANS64.TRYWAIT P0, [R0+URZ+0xc0], R5 ;  /* 0x0000c005000075a7 */ /* 0x0022a400080011ff */
[----:B--2---:R-:W-:Y:S05]  /*7250*/  @!P0 NANOSLEEP.SYNCS 0x989680 ;  /* 0x009896800000895d */ /* 0x004fea0003900000 */
[----:B------:R-:W2:Y:S02]  /*7260*/  @!P0 SYNCS.PHASECHK.TRANS64 P0, [R0+URZ+0xc0], R5 ;  /* 0x0000c005000085a7 */ /* 0x000ea400080010ff */
[----:B--2---:R-:W-:Y:S05]  /*7270*/  @!P0 BRA `(.L_x_40) ;  /* 0xfffffffc00f08947 */ /* 0x004fea000383ffff */
[----:B------:R-:W-:Y:S05]  /*7280*/  BRA `(.L_x_112) ;  /* 0xffffffb000a47947 */ /* 0x000fea000383ffff */
.L_x_41:
[----:B------:R-:W-:-:S07]  /*7290*/  MOV R0, UR5 ;  /* 0x0000000500007c02 */ /* 0x000fce0008000f00 */
.L_x_113:
[----:B-1----:R1:W2:Y:S02]  /*72a0*/  SYNCS.PHASECHK.TRANS64.TRYWAIT P0, [R0+URZ+0x70], R5 ;  /* 0x00007005000075a7 */ /* 0x0022a400080011ff */
[----:B--2---:R-:W-:Y:S05]  /*72b0*/  @!P0 NANOSLEEP.SYNCS 0x989680 ;  /* 0x009896800000895d */ /* 0x004fea0003900000 */
[----:B------:R-:W2:Y:S02]  /*72c0*/  @!P0 SYNCS.PHASECHK.TRANS64 P0, [R0+URZ+0x70], R5 ;  /* 0x00007005000085a7 */ /* 0x000ea400080010ff */
[----:B--2---:R-:W-:Y:S05]  /*72d0*/  @!P0 BRA `(.L_x_113) ;  /* 0xfffffffc00f08947 */ /* 0x004fea000383ffff */
[----:B------:R-:W-:Y:S05]  /*72e0*/  BRA `(.L_x_114) ;  /* 0xffffffb000b47947 */ /* 0x000fea000383ffff */
.L_x_42:
[----:B-1----:R1:W2:Y:S02]  /*72f0*/  SYNCS.PHASECHK.TRANS64.TRYWAIT P1, [R0+URZ+0x60], R5 ;  /* 0x00006005000075a7 */ /* 0x0022a400080211ff */
[----:B--2---:R-:W-:Y:S05]  /*7300*/  @!P1 NANOSLEEP.SYNCS 0x989680 ;  /* 0x009896800000995d */ /* 0x004fea0003900000 */
[----:B------:R-:W2:Y:S02]  /*7310*/  @!P1 SYNCS.PHASECHK.TRANS64 P1, [R0+URZ+0x60], R5 ;  /* 0x00006005000095a7 */ /* 0x000ea400080210ff */
[----:B--2---:R-:W-:Y:S05]  /*7320*/  @!P1 BRA `(.L_x_42) ;  /* 0xfffffffc00f09947 */ /* 0x004fea000383ffff */
[----:B------:R-:W-:Y:S05]  /*7330*/  BRA `(.L_x_115) ;  /* 0xffffffb000e47947 */ /* 0x000fea000383ffff */
.L_x_45:
[----:B------:R-:W-:-:S07]  /*7340*/  MOV R0, UR5 ;  /* 0x0000000500007c02 */ /* 0x000fce0008000f00 */
.L_x_116:
[----:B-1----:R1:W2:Y:S02]  /*7350*/  SYNCS.PHASECHK.TRANS64.TRYWAIT P0, [R0+URZ+0x70], R3 ;  /* 0x00007003000075a7 */ /* 0x0022a400080011ff */
[----:B--2---:R-:W-:Y:S05]  /*7360*/  @!P0 NANOSLEEP.SYNCS 0x989680 ;  /* 0x009896800000895d */ /* 0x004fea0003900000 */
[----:B------:R-:W2:Y:S02]  /*7370*/  @!P0 SYNCS.PHASECHK.TRANS64 P0, [R0+URZ+0x70], R3 ;  /* 0x00007003000085a7 */ /* 0x000ea400080010ff */
[----:B--2---:R-:W-:Y:S05]  /*7380*/  @!P0 BRA `(.L_x_116) ;  /* 0xfffffffc00f08947 */ /* 0x004fea000383ffff */
[----:B------:R-:W-:Y:S05]  /*7390*/  BRA `(.L_x_44) ;  /* 0xffffffb400387947 */ /* 0x000fea000383ffff */
.L_x_52:
[----:B-1----:R1:W2:Y:S02]  /*73a0*/  SYNCS.PHASECHK.TRANS64.TRYWAIT P1, [R0+URZ+0x60], R5 ;  /* 0x00006005000075a7 */ /* 0x0022a400080211ff */
[----:B--2---:R-:W-:Y:S05]  /*73b0*/  @!P1 NANOSLEEP.SYNCS 0x989680 ;  /* 0x009896800000995d */ /* 0x004fea0003900000 */
[----:B------:R-:W2:Y:S02]  /*73c0*/  @!P1 SYNCS.PHASECHK.TRANS64 P1, [R0+URZ+0x60], R5 ;  /* 0x00006005000095a7 */ /* 0x000ea400080210ff */
[----:B--2---:R-:W-:Y:S05]  /*73d0*/  @!P1 BRA `(.L_x_52) ;  /* 0xfffffffc00f09947 */ /* 0x004fea000383ffff */
[----:B------:R-:W-:Y:S05]  /*73e0*/  BRA `(.L_x_117) ;  /* 0xffffffb800907947 */ /* 0x000fea000383ffff */
.L_x_53:
[----:B------:R-:W-:-:S07]  /*73f0*/  MOV R3, UR9 ;  /* 0x0000000900037c02 */ /* 0x000fce0008000f00 */
.L_x_118:
[----:B-1----:R1:W2:Y:S02]  /*7400*/  SYNCS.PHASECHK.TRANS64.TRYWAIT P0, [R3+URZ+0xa0], R0 ;  /* 0x0000a000030075a7 */ /* 0x0022a400080011ff */
[----:B--2---:R-:W-:Y:S05]  /*7410*/  @!P0 NANOSLEEP.SYNCS 0x989680 ;  /* 0x009896800000895d */ /* 0x004fea0003900000 */
[----:B------:R-:W2:Y:S02]  /*7420*/  @!P0 SYNCS.PHASECHK.TRANS64 P0, [R3+URZ+0xa0], R0 ;  /* 0x0000a000030085a7 */ /* 0x000ea400080010ff */
[----:B--2---:R-:W-:Y:S05]  /*7430*/  @!P0 BRA `(.L_x_118) ;  /* 0xfffffffc00f08947 */ /* 0x004fea000383ffff */
[----:B------:R-:W-:Y:S05]  /*7440*/  BRA `(.L_x_119) ;  /* 0xffffffb800c47947 */ /* 0x000fea000383ffff */
.L_x_56:
[----:B------:R-:W-:Y:S07]  /*7450*/  MOV R0, UR7 ;  /* 0x0000000700007c02 */ /* 0x000fee0008000f00 */
.L_x_120:
[----:B-1----:R1:W2:Y:S02]  /*7460*/  SYNCS.PHASECHK.TRANS64.TRYWAIT P0, [R0+URZ], R3 ;  /* 0x00000003000075a7 */ /* 0x0022a400080011ff */
[----:B--2---:R-:W-:Y:S05]  /*7470*/  @!P0 NANOSLEEP.SYNCS 0x989680 ;  /* 0x009896800000895d */ /* 0x004fea0003900000 */
[----:B------:R-:W2:Y:S02]  /*7480*/  @!P0 SYNCS.PHASECHK.TRANS64 P0, [R0+URZ], R3 ;  /* 0x00000003000085a7 */ /* 0x000ea400080010ff */
[----:B--2---:R-:W-:Y:S05]  /*7490*/  @!P0 BRA `(.L_x_120) ;  /* 0xfffffffc00f08947 */ /* 0x004fea000383ffff */
[----:B------:R-:W-:Y:S05]  /*74a0*/  BRA `(.L_x_55) ;  /* 0xffffffb800fc7947 */ /* 0x000fea000383ffff */
.L_x_59:
[----:B------:R-:W-:-:S07]  /*74b0*/  MOV R0, UR5 ;  /* 0x0000000500007c02 */ /* 0x000fce0008000f00 */
.L_x_121:
[----:B--2---:R2:W3:Y:S02]  /*74c0*/  SYNCS.PHASECHK.TRANS64.TRYWAIT P0, [R0+URZ], R3 ;  /* 0x00000003000075a7 */ /* 0x0044e400080011ff */
[----:B---3--:R-:W-:Y:S05]  /*74d0*/  @!P0 NANOSLEEP.SYNCS 0x989680 ;  /* 0x009896800000895d */ /* 0x008fea0003900000 */
[----:B------:R-:W3:Y:S02]  /*74e0*/  @!P0 SYNCS.PHASECHK.TRANS64 P0, [R0+URZ], R3 ;  /* 0x00000003000085a7 */ /* 0x000ee400080010ff */
[----:B---3--:R-:W-:Y:S05]  /*74f0*/  @!P0 BRA `(.L_x_121) ;  /* 0xfffffffc00f08947 */ /* 0x008fea000383ffff */
[----:B------:R-:W-:Y:S05]  /*7500*/  BRA `(.L_x_122) ;  /* 0xffffffbc009c7947 */ /* 0x000fea000383ffff */
.L_x_60:
[----:B------:R-:W-:-:S07]  /*7510*/  MOV R0, UR5 ;  /* 0x0000000500007c02 */ /* 0x000fce0008000f00 */
.L_x_123:
[----:B--2---:R2:W3:Y:S02]  /*7520*/  SYNCS.PHASECHK.TRANS64.TRYWAIT P0, [R0+URZ], R3 ;  /* 0x00000003000075a7 */ /* 0x0044e400080011ff */
[----:B---3--:R-:W-:Y:S05]  /*7530*/  @!P0 NANOSLEEP.SYNCS 0x989680 ;  /* 0x009896800000895d */ /* 0x008fea0003900000 */
[----:B------:R-:W3:Y:S02]  /*7540*/  @!P0 SYNCS.PHASECHK.TRANS64 P0, [R0+URZ], R3 ;  /* 0x00000003000085a7 */ /* 0x000ee400080010ff */
[----:B---3--:R-:W-:Y:S05]  /*7550*/  @!P0 BRA `(.L_x_123) ;  /* 0xfffffffc00f08947 */ /* 0x008fea000383ffff */
[----:B------:R-:W-:Y:S05]  /*7560*/  BRA `(.L_x_124) ;  /* 0xffffffbc00a87947 */ /* 0x000fea000383ffff */
.L_x_61:
[----:B------:R-:W-:-:S07]  /*7570*/  MOV R0, UR5 ;  /* 0x0000000500007c02 */ /* 0x000fce0008000f00 */
.L_x_125:
[----:B--2---:R2:W3:Y:S02]  /*7580*/  SYNCS.PHASECHK.TRANS64.TRYWAIT P0, [R0+URZ], R3 ;  /* 0x00000003000075a7 */ /* 0x0044e400080011ff */
[----:B---3--:R-:W-:Y:S05]  /*7590*/  @!P0 NANOSLEEP.SYNCS 0x989680 ;  /* 0x009896800000895d */ /* 0x008fea0003900000 */
[----:B------:R-:W3:Y:S02]  /*75a0*/  @!P0 SYNCS.PHASECHK.TRANS64 P0, [R0+URZ], R3 ;  /* 0x00000003000085a7 */ /* 0x000ee400080010ff */
[----:B---3--:R-:W-:Y:S05]  /*75b0*/  @!P0 BRA `(.L_x_125) ;  /* 0xfffffffc00f08947 */ /* 0x008fea000383ffff */
[----:B------:R-:W-:Y:S05]  /*75c0*/  BRA `(.L_x_126) ;  /* 0xffffffbc00b47947 */ /* 0x000fea000383ffff */
.L_x_62:
[----:B------:R-:W-:-:S07]  /*75d0*/  MOV R0, UR7 ;  /* 0x0000000700007c02 */ /* 0x000fce0008000f00 */
.L_x_127:
[----:B--2---:R2:W3:Y:S02]  /*75e0*/  SYNCS.PHASECHK.TRANS64.TRYWAIT P0, [R0+URZ], R3 ;  /* 0x00000003000075a7 */ /* 0x0044e400080011ff */
[----:B---3--:R-:W-:Y:S05]  /*75f0*/  @!P0 NANOSLEEP.SYNCS 0x989680 ;  /* 0x009896800000895d */ /* 0x008fea0003900000 */
[----:B------:R-:W3:Y:S02]  /*7600*/  @!P0 SYNCS.PHASECHK.TRANS64 P0, [R0+URZ], R3 ;  /* 0x00000003000085a7 */ /* 0x000ee400080010ff */
[----:B---3--:R-:W-:Y:S05]  /*7610*/  @!P0 BRA `(.L_x_127) ;  /* 0xfffffffc00f08947 */ /* 0x008fea000383ffff */
[----:B------:R-:W-:Y:S05]  /*7620*/  BRA `(.L_x_128) ;  /* 0xffffffbc00c07947 */ /* 0x000fea000383ffff */
.L_x_67:
[----:B--2---:R2:W3:Y:S02]  /*7630*/  SYNCS.PHASECHK.TRANS64.TRYWAIT P0, [R0+URZ+0x60], R3 ;  /* 0x00006003000075a7 */ /* 0x0044e400080011ff */
[----:B---3--:R-:W-:Y:S05]  /*7640*/  @!P0 NANOSLEEP.SYNCS 0x989680 ;  /* 0x009896800000895d */ /* 0x008fea0003900000 */
[----:B------:R-:W3:Y:S02]  /*7650*/  @!P0 SYNCS.PHASECHK.TRANS64 P0, [R0+URZ+0x60], R3 ;  /* 0x00006003000085a7 */ /* 0x000ee400080010ff */
[----:B---3--:R-:W-:Y:S05]  /*7660*/  @!P0 BRA `(.L_x_67) ;  /* 0xfffffffc00f08947 */ /* 0x008fea000383ffff */
[----:B------:R-:W-:Y:S05]  /*7670*/  BRA `(.L_x_129) ;  /* 0xffffffc000c47947 */ /* 0x000fea000383ffff */
.L_x_70:
[----:B------:R-:W-:Y:S07]  /*7680*/  MOV R0, UR7 ;  /* 0x0000000700007c02 */ /* 0x000fee0008000f00 */
.L_x_130:
[----:B--2---:R2:W3:Y:S02]  /*7690*/  SYNCS.PHASECHK.TRANS64.TRYWAIT P0, [R0+URZ+0x58], R3 ;  /* 0x00005803000075a7 */ /* 0x0044e400080011ff */
[----:B---3--:R-:W-:Y:S05]  /*76a0*/  @!P0 NANOSLEEP.SYNCS 0x989680 ;  /* 0x009896800000895d */ /* 0x008fea0003900000 */
[----:B------:R-:W3:Y:S02]  /*76b0*/  @!P0 SYNCS.PHASECHK.TRANS64 P0, [R0+URZ+0x58], R3 ;  /* 0x00005803000085a7 */ /* 0x000ee400080010ff */
[----:B---3--:R-:W-:Y:S05]  /*76c0*/  @!P0 BRA `(.L_x_130) ;  /* 0xfffffffc00f08947 */ /* 0x008fea000383ffff */
[----:B------:R-:W-:Y:S05]  /*76d0*/  BRA `(.L_x_69) ;  /* 0xffffffc400a47947 */ /* 0x000fea000383ffff */
.L_x_73:
[----:B--2---:R-:W-:Y:S07]  /*76e0*/  MOV R3, UR7 ;  /* 0x0000000700037c02 */ /* 0x004fee0008000f00 */
.L_x_131:
[----:B-1----:R1:W2:Y:S02]  /*76f0*/  SYNCS.PHASECHK.TRANS64.TRYWAIT P0, [R3+URZ+0x40], R12 ;  /* 0x0000400c030075a7 */ /* 0x0022a400080011ff */
[----:B--2---:R-:W-:Y:S05]  /*7700*/  @!P0 NANOSLEEP.SYNCS 0x989680 ;  /* 0x009896800000895d */ /* 0x004fea0003900000 */
[----:B------:R-:W2:Y:S02]  /*7710*/  @!P0 SYNCS.PHASECHK.TRANS64 P0, [R3+URZ+0x40], R12 ;  /* 0x0000400c030085a7 */ /* 0x000ea400080010ff */
[----:B--2---:R-:W-:Y:S05]  /*7720*/  @!P0 BRA `(.L_x_131) ;  /* 0xfffffffc00f08947 */ /* 0x004fea000383ffff */
[----:B------:R-:W-:Y:S05]  /*7730*/  BRA `(.L_x_132) ;  /* 0xffffffc8001c7947 */ /* 0x000fea000383ffff */
.L_x_74:
[----:B------:R-:W-:Y:S07]  /*7740*/  MOV R3, UR7 ;  /* 0x0000000700037c02 */ /* 0x000fee0008000f00 */
.L_x_133:
[----:B-1----:R1:W2:Y:S02]  /*7750*/  SYNCS.PHASECHK.TRANS64.TRYWAIT P0, [R3+URZ+0x48], R12 ;  /* 0x0000480c030075a7 */ /* 0x0022a400080011ff */
[----:B--2---:R-:W-:Y:S05]  /*7760*/  @!P0 NANOSLEEP.SYNCS 0x989680 ;  /* 0x009896800000895d */ /* 0x004fea0003900000 */
[----:B------:R-:W2:Y:S02]  /*7770*/  @!P0 SYNCS.PHASECHK.TRANS64 P0, [R3+URZ+0x48], R12 ;  /* 0x0000480c030085a7 */ /* 0x000ea400080010ff */
[----:B--2---:R-:W-:Y:S05]  /*7780*/  @!P0 BRA `(.L_x_133) ;  /* 0xfffffffc00f08947 */ /* 0x004fea000383ffff */
[----:B------:R-:W-:Y:S05]  /*7790*/  BRA `(.L_x_134) ;  /* 0xffffffc8009c7947 */ /* 0x000fea000383ffff */
.L_x_76:
[----:B------:R-:W-:-:S07]  /*77a0*/  MOV R0, UR7 ;  /* 0x0000000700007c02 */ /* 0x000fce0008000f00 */
.L_x_135:
[----:B-1----:R1:W3:Y:S02]  /*77b0*/  SYNCS.PHASECHK.TRANS64.TRYWAIT P0, [R0+URZ+0x40], R3 ;  /* 0x00004003000075a7 */ /* 0x0022e400080011ff */
[----:B---3--:R-:W-:Y:S05]  /*77c0*/  @!P0 NANOSLEEP.SYNCS 0x989680 ;  /* 0x009896800000895d */ /* 0x008fea0003900000 */
[----:B------:R-:W3:Y:S02]  /*77d0*/  @!P0 SYNCS.PHASECHK.TRANS64 P0, [R0+URZ+0x40], R3 ;  /* 0x00004003000085a7 */ /* 0x000ee400080010ff */
[----:B---3--:R-:W-:Y:S05]  /*77e0*/  @!P0 BRA `(.L_x_135) ;  /* 0xfffffffc00f08947 */ /* 0x008fea000383ffff */
[----:B------:R-:W-:Y:S05]  /*77f0*/  BRA `(.L_x_136) ;  /* 0xffffffcc000c7947 */ /* 0x000fea000383ffff */
.L_x_78:
[----:B--2---:R2:W4:Y:S02]  /*7800*/  SYNCS.PHASECHK.TRANS64.TRYWAIT P0, [R0+URZ+0x60], R3 ;  /* 0x00006003000075a7 */ /* 0x00452400080011ff */
[----:B----4-:R-:W-:Y:S05]  /*7810*/  @!P0 NANOSLEEP.SYNCS 0x989680 ;  /* 0x009896800000895d */ /* 0x010fea0003900000 */
[----:B------:R-:W4:Y:S02]  /*7820*/  @!P0 SYNCS.PHASECHK.TRANS64 P0, [R0+URZ+0x60], R3 ;  /* 0x00006003000085a7 */ /* 0x000f2400080010ff */
[----:B----4-:R-:W-:Y:S05]  /*7830*/  @!P0 BRA `(.L_x_78) ;  /* 0xfffffffc00f08947 */ /* 0x010fea000383ffff */
[----:B------:R-:W-:Y:S05]  /*7840*/  BRA `(.L_x_137) ;  /* 0xffffffcc00dc7947 */ /* 0x000fea000383ffff */
.L_x_89:
[----:B-1----:R1:W3:Y:S02]  /*7850*/  SYNCS.PHASECHK.TRANS64.TRYWAIT P1, [R0+URZ+0x30], R3 ;  /* 0x00003003000075a7 */ /* 0x0022e400080211ff */
[----:B---3--:R-:W-:Y:S05]  /*7860*/  @!P1 NANOSLEEP.SYNCS 0x989680 ;  /* 0x009896800000995d */ /* 0x008fea0003900000 */
[----:B------:R-:W3:Y:S02]  /*7870*/  @!P1 SYNCS.PHASECHK.TRANS64 P1, [R0+URZ+0x30], R3 ;  /* 0x00003003000095a7 */ /* 0x000ee400080210ff */
[----:B---3--:R-:W-:Y:S05]  /*7880*/  @!P1 BRA `(.L_x_89) ;  /* 0xfffffffc00f09947 */ /* 0x008fea000383ffff */
[----:B------:R-:W-:Y:S05]  /*7890*/  BRA `(.L_x_88) ;  /* 0xffffffd800f47947 */ /* 0x000fea000383ffff */
.L_x_91:
[----:B---3--:R3:W4:Y:S02]  /*78a0*/  SYNCS.PHASECHK.TRANS64.TRYWAIT P0, [R108+URZ+0x80], R7 ;  /* 0x000080076c0075a7 */ /* 0x00872400080011ff */
[----:B----4-:R-:W-:Y:S05]  /*78b0*/  @!P0 NANOSLEEP.SYNCS 0x989680 ;  /* 0x009896800000895d */ /* 0x010fea0003900000 */
[----:B------:R-:W4:Y:S02]  /*78c0*/  @!P0 SYNCS.PHASECHK.TRANS64 P0, [R108+URZ+0x80], R7 ;  /* 0x000080076c0085a7 */ /* 0x000f2400080010ff */
[----:B----4-:R-:W-:Y:S05]  /*78d0*/  @!P0 BRA `(.L_x_91) ;  /* 0xfffffffc00f08947 */ /* 0x010fea000383ffff */
[----:B------:R-:W-:Y:S05]  /*78e0*/  BRA `(.L_x_90) ;  /* 0xffffffdc00487947 */ /* 0x000fea000383ffff */
.L_x_99:
[----:B--2---:R2:W3:Y:S02]  /*78f0*/  SYNCS.PHASECHK.TRANS64.TRYWAIT P0, [R75+URZ+0x30], R0 ;  /* 0x000030004b0075a7 */ /* 0x0044e400080011ff */
[----:B---3--:R-:W-:Y:S05]  /*7900*/  @!P0 NANOSLEEP.SYNCS 0x989680 ;  /* 0x009896800000895d */ /* 0x008fea0003900000 */
[----:B------:R-:W3:Y:S02]  /*7910*/  @!P0 SYNCS.PHASECHK.TRANS64 P0, [R75+URZ+0x30], R0 ;  /* 0x000030004b0085a7 */ /* 0x000ee400080010ff */
[----:B---3--:R-:W-:Y:S05]  /*7920*/  @!P0 BRA `(.L_x_99) ;  /* 0xfffffffc00f08947 */ /* 0x008fea000383ffff */
[----:B------:R-:W-:Y:S05]  /*7930*/  BRA `(.L_x_98) ;  /* 0xffffffe8003c7947 */ /* 0x000fea000383ffff */
        .weak           $__internal_0_$__cuda_sm10x_tcgen05_guardrail_trap_col_being_dealloced_not_returned_by_alloc
        .type           $__internal_0_$__cuda_sm10x_tcgen05_guardrail_trap_col_being_dealloced_not_returned_by_alloc,@function
        .size           $__internal_0_$__cuda_sm10x_tcgen05_guardrail_trap_col_being_dealloced_not_returned_by_alloc,($__internal_1_$__cuda_sm10x_tcgen05_guardrail_trap_phase_invalid_during_alloc - $__internal_0_$__cuda_sm10x_tcgen05_guardrail_trap_col_being_dealloced_not_returned_by_alloc)
$__internal_0_$__cuda_sm10x_tcgen05_guardrail_trap_col_being_dealloced_not_returned_by_alloc:
[----:B------:R-:W-:Y:S05]  /*7940*/  BPT.TRAP 0x1 ;  /* 0x000000040000795c */ /* 0x000fea0000300000 */
[----:B------:R-:W-:-:S04]  /*7950*/  HFMA2 R3, -RZ, RZ, 0, 0 ;  /* 0x00000000ff037431 */ /* 0x000fc800000001ff */
[----:B------:R-:W-:Y:S05]  /*7960*/  RET.REL.NODEC R2 `(_ZN7cutlass13device_kernelINS_4gemm6kernel13GemmUniversalIN4cute5tupleIJiiiiEEENS1_10collective13CollectiveMmaINS1_35MainloopSm100TmaUmmaWarpSpecializedILi3ELi2ELi4ENS5_IJNS4_1CILi1EEESB_SB_EEEEENS5_IJNSA_ILi64EEENSA_ILi128EEENSA_ILi32EEEEEEaNS5_IJlSB_lEEEaSI_NS4_8TiledMMAINS4_8MMA_AtomIJNS4_15SM100_MMA_S8_SSIaaiLi64ELi128ELNS4_4UMMA5MajorE0ELSN_0ELNSM_8SaturateE0EEEEEENS4_6LayoutISC_NS5_IJNSA_ILi0EEESS_SS_EEEEENS5_IJNS4_10UnderscoreESV_SV_EEEEENS4_13SM90_TMA_LOADENS4_14ComposedLayoutINS4_7SwizzleILi1ELi4ELi3EEENS4_18smem_ptr_flag_bitsILi8EEENSR_INS5_IJNSA_ILi8EEESG_EEENS5_IJSG_SB_EEEEEEEvNS4_8identityESY_S18_vS19_EENS_8epilogue10collective18CollectiveEpilogueINS1B_23Sm100TmaWarpSpecializedILi2ELi2ELi32ELb0ELb0EEEJSH_NS5_IJNSR_ISE_SB_EES1G_EEEaSI_aSI_NS1B_6fusion15FusionCallbacksIS1F_NS1I_17LinearCombinationIaiaiLNS_15FloatRoundStyleE2EEESH_S1H_JEEENS4_5SM1004TMEM4LOAD26SM100_TMEM_LOAD_16dp32b32xESY_NSZ_INS10_ILi2ELi4ELi3EEES13_NSR_INS5_IJS14_SE_EEENS5_IJSE_SB_EEEEEEENS4_39AutoVectorizingCopyWithAssumedAlignmentILi128EEENS4_14SM90_TMA_STOREES1W_S1Y_S1Y_EEEvvEEEEvNT_6ParamsE) ;  /* 0xffffff8402a47950 */ /* 0x000fea0003c3ffff */
        .weak           $__internal_1_$__cuda_sm10x_tcgen05_guardrail_trap_phase_invalid_during_alloc
        .type           $__internal_1_$__cuda_sm10x_tcgen05_guardrail_trap_phase_invalid_during_alloc,@function
        .size           $__internal_1_$__cuda_sm10x_tcgen05_guardrail_trap_phase_invalid_during_alloc,($__internal_2_$__cuda_sm10x_tcgen05_guardrail_trap_unallocated_columns_being_dealloced - $__internal_1_$__cuda_sm10x_tcgen05_guardrail_trap_phase_invalid_during_alloc)
$__internal_1_$__cuda_sm10x_tcgen05_guardrail_trap_phase_invalid_during_alloc:
[----:B------:R-:W-:Y:S05]  /*7970*/  BPT.TRAP 0x1 ;  /* 0x000000040000795c */ /* 0x000fea0000300000 */
[----:B------:R-:W-:-:S04]  /*7980*/  MOV R3, 0x0 ;  /* 0x0000000000037802 */ /* 0x000fc80000000f00 */
[----:B------:R-:W-:Y:S05]  /*7990*/  RET.REL.NODEC R2 `(_ZN7cutlass13device_kernelINS_4gemm6kernel13GemmUniversalIN4cute5tupleIJiiiiEEENS1_10collective13CollectiveMmaINS1_35MainloopSm100TmaUmmaWarpSpecializedILi3ELi2ELi4ENS5_IJNS4_1CILi1EEESB_SB_EEEEENS5_IJNSA_ILi64EEENSA_ILi128EEENSA_ILi32EEEEEEaNS5_IJlSB_lEEEaSI_NS4_8TiledMMAINS4_8MMA_AtomIJNS4_15SM100_MMA_S8_SSIaaiLi64ELi128ELNS4_4UMMA5MajorE0ELSN_0ELNSM_8SaturateE0EEEEEENS4_6LayoutISC_NS5_IJNSA_ILi0EEESS_SS_EEEEENS5_IJNS4_10UnderscoreESV_SV_EEEEENS4_13SM90_TMA_LOADENS4_14ComposedLayoutINS4_7SwizzleILi1ELi4ELi3EEENS4_18smem_ptr_flag_bitsILi8EEENSR_INS5_IJNSA_ILi8EEESG_EEENS5_IJSG_SB_EEEEEEEvNS4_8identityESY_S18_vS19_EENS_8epilogue10collective18CollectiveEpilogueINS1B_23Sm100TmaWarpSpecializedILi2ELi2ELi32ELb0ELb0EEEJSH_NS5_IJNSR_ISE_SB_EES1G_EEEaSI_aSI_NS1B_6fusion15FusionCallbacksIS1F_NS1I_17LinearCombinationIaiaiLNS_15FloatRoundStyleE2EEESH_S1H_JEEENS4_5SM1004TMEM4LOAD26SM100_TMEM_LOAD_16dp32b32xESY_NSZ_INS10_ILi2ELi4ELi3EEES13_NSR_INS5_IJS14_SE_EEENS5_IJSE_SB_EEEEEEENS4_39AutoVectorizingCopyWithAssumedAlignmentILi128EEENS4_14SM90_TMA_STOREES1W_S1Y_S1Y_EEEvvEEEEvNT_6ParamsE) ;  /* 0xffffff8402987950 */ /* 0x000fea0003c3ffff */
        .weak           $__internal_2_$__cuda_sm10x_tcgen05_guardrail_trap_unallocated_columns_being_dealloced
        .type           $__internal_2_$__cuda_sm10x_tcgen05_guardrail_trap_unallocated_columns_being_dealloced,@function
        .size           $__internal_2_$__cuda_sm10x_tcgen05_guardrail_trap_unallocated_columns_being_dealloced,(.L_x_139 - $__internal_2_$__cuda_sm10x_tcgen05_guardrail_trap_unallocated_columns_being_dealloced)
$__internal_2_$__cuda_sm10x_tcgen05_guardrail_trap_unallocated_columns_being_dealloced:
[----:B------:R-:W-:Y:S05]  /*79a0*/  BPT.TRAP 0x1 ;  /* 0x000000040000795c */ /* 0x000fea0000300000 */
[----:B------:R-:W-:-:S04]  /*79b0*/  HFMA2 R3, -RZ, RZ, 0, 0 ;  /* 0x00000000ff037431 */ /* 0x000fc800000001ff */
[----:B------:R-:W-:Y:S05]  /*79c0*/  RET.REL.NODEC R2 `(_ZN7cutlass13device_kernelINS_4gemm6kernel13GemmUniversalIN4cute5tupleIJiiiiEEENS1_10collective13CollectiveMmaINS1_35MainloopSm100TmaUmmaWarpSpecializedILi3ELi2ELi4ENS5_IJNS4_1CILi1EEESB_SB_EEEEENS5_IJNSA_ILi64EEENSA_ILi128EEENSA_ILi32EEEEEEaNS5_IJlSB_lEEEaSI_NS4_8TiledMMAINS4_8MMA_AtomIJNS4_15SM100_MMA_S8_SSIaaiLi64ELi128ELNS4_4UMMA5MajorE0ELSN_0ELNSM_8SaturateE0EEEEEENS4_6LayoutISC_NS5_IJNSA_ILi0EEESS_SS_EEEEENS5_IJNS4_10UnderscoreESV_SV_EEEEENS4_13SM90_TMA_LOADENS4_14ComposedLayoutINS4_7SwizzleILi1ELi4ELi3EEENS4_18smem_ptr_flag_bitsILi8EEENSR_INS5_IJNSA_ILi8EEESG_EEENS5_IJSG_SB_EEEEEEEvNS4_8identityESY_S18_vS19_EENS_8epilogue10collective18CollectiveEpilogueINS1B_23Sm100TmaWarpSpecializedILi2ELi2ELi32ELb0ELb0EEEJSH_NS5_IJNSR_ISE_SB_EES1G_EEEaSI_aSI_NS1B_6fusion15FusionCallbacksIS1F_NS1I_17LinearCombinationIaiaiLNS_15FloatRoundStyleE2EEESH_S1H_JEEENS4_5SM1004TMEM4LOAD26SM100_TMEM_LOAD_16dp32b32xESY_NSZ_INS10_ILi2ELi4ELi3EEES13_NSR_INS5_IJS14_SE_EEENS5_IJSE_SB_EEEEEEENS4_39AutoVectorizingCopyWithAssumedAlignmentILi128EEENS4_14SM90_TMA_STOREES1W_S1Y_S1Y_EEEvvEEEEvNT_6ParamsE) ;  /* 0xffffff84028c7950 */ /* 0x000fea0003c3ffff */
.L_x_138:
[----:B------:R-:W-:-:S00]  /*79d0*/  BRA `(.L_x_138) ;  /* 0xfffffffc00fc7947 */ /* 0x000fc0000383ffff */
[----:B------:R-:W-:-:S00]  /*79e0*/  NOP ;  /* 0x0000000000007918 */ /* 0x000fc00000000000 */
        /* <DEDUP_REMOVED lines=9> */
.L_x_139:


//--------------------- .nv.global.init           --------------------------
	.section	.nv.global.init,"aw",@progbits
.nv.global.init:
	.type		$str$27,@object
	.size		$str$27,($str$28 - $str$27)
$str$27:
        /*0000*/ 	.byte	0x28, 0x61, 0x64, 0x64, 0x72, 0x65, 0x73, 0x73, 0x20, 0x26, 0x20, 0x6d, 0x61, 0x73, 0x6b, 0x29
        /*0010*/ 	.byte	0x20, 0x3d, 0x3d, 0x20, 0x30, 0x00
	.type		$str$28,@object
	.size		$str$28,($str$26 - $str$28)
$str$28:
        /*0016*/ 	.byte	0x2f, 0x74, 0x6d, 0x70, 0x2f, 0x63, 0x75, 0x74, 0x6c, 0x61, 0x73, 0x73, 0x5f, 0x73, 0x77, 0x65
        /*0026*/ 	.byte	0x65, 0x70, 0x5f, 0x73, 0x72, 0x63, 0x2f, 0x69, 0x6e, 0x63, 0x6c, 0x75, 0x64, 0x65, 0x2f, 0x63
        /*0036*/ 	.byte	0x75, 0x74, 0x65, 0x2f, 0x70, 0x6f, 0x69, 0x6e, 0x74, 0x65, 0x72, 0x5f, 0x66, 0x6c, 0x61, 0x67
        /*0046*/ 	.byte	0x67, 0x65, 0x64, 0x2e, 0x68, 0x70, 0x70, 0x00
	.type		$str$26,@object
	.size		$str$26,($str$25 - $str$26)
$str$26:
        /*004e*/ 	.byte	0x2f, 0x74, 0x6d, 0x70, 0x2f, 0x63, 0x75, 0x74, 0x6c, 0x61, 0x73, 0x73, 0x5f, 0x73, 0x77, 0x65
        /*005e*/ 	.byte	0x65, 0x70, 0x5f, 0x73, 0x72, 0x63, 0x2f, 0x69, 0x6e, 0x63, 0x6c, 0x75, 0x64, 0x65, 0x2f, 0x63
        /*006e*/ 	.byte	0x75, 0x74, 0x65, 0x2f, 0x61, 0x74, 0x6f, 0x6d, 0x2f, 0x63, 0x6f, 0x70, 0x79, 0x5f, 0x74, 0x72
        /*007e*/ 	.byte	0x61, 0x69, 0x74, 0x73, 0x5f, 0x73, 0x6d, 0x31, 0x30, 0x30, 0x2e, 0x68, 0x70, 0x70, 0x00
	.type		$str$25,@object
	.size		$str$25,(__unnamed_1 - $str$25)
$str$25:
        /*008d*/ 	.byte	0x28, 0x28, 0x75, 0x69, 0x6e, 0x74, 0x33, 0x32, 0x5f, 0x74, 0x28, 0x74, 0x68, 0x72, 0x65, 0x61
        /*009d*/ 	.byte	0x64, 0x49, 0x64, 0x78, 0x2e, 0x78, 0x29, 0x20, 0x2f, 0x20, 0x33, 0x32, 0x29, 0x20, 0x25, 0x20
        /*00ad*/ 	.byte	0x34, 0x29, 0x20, 0x3d, 0x3d, 0x20, 0x28, 0x28, 0x28, 0x74, 0x6d, 0x65, 0x6d, 0x5f, 0x61, 0x64
        /*00bd*/ 	.byte	0x64, 0x72, 0x20, 0x3e, 0x3e, 0x20, 0x31, 0x36, 0x29, 0x20, 0x2f, 0x20, 0x33, 0x32, 0x29, 0x20
        /*00cd*/ 	.byte	0x25, 0x20, 0x34, 0x29, 0x00
	.type		__unnamed_1,@object
	.size		__unnamed_1,(__unnamed_2 - __unnamed_1)
__unnamed_1:
        /*00d2*/ 	.byte	0x61, 0x75, 0x74, 0x6f, 0x20, 0x63, 0x75, 0x74, 0x65, 0x3a, 0x3a, 0x61, 0x73, 0x5f, 0x70, 0x6f
        /* <DEDUP_REMOVED lines=24> */
        /*0262*/ 	.byte	0x00
	.type		__unnamed_2,@object
	.size		__unnamed_2,(.L_2 - __unnamed_2)
__unnamed_2:
        /* <DEDUP_REMOVED lines=41> */
.L_2:


//--------------------- .nv.shared._ZN7cutlass13device_kernelINS_4gemm6kernel13GemmUniversalIN4cute5tupleIJiiiiEEENS1_10collective13CollectiveMmaINS1_35MainloopSm100TmaUmmaWarpSpecializedILi3ELi2ELi4ENS5_IJNS4_1CILi1EEESB_SB_EEEEENS5_IJNSA_ILi64EEENSA_ILi128EEENSA_ILi32EEEEEEaNS5_IJlSB_lEEEaSI_NS4_8TiledMMAINS4_8MMA_AtomIJNS4_15SM100_MMA_S8_SSIaaiLi64ELi128ELNS4_4UMMA5MajorE0ELSN_0ELNSM_8SaturateE0EEEEEENS4_6LayoutISC_NS5_IJNSA_ILi0EEESS_SS_EEEEENS5_IJNS4_10UnderscoreESV_SV_EEEEENS4_13SM90_TMA_LOADENS4_14ComposedLayoutINS4_7SwizzleILi1ELi4ELi3EEENS4_18smem_ptr_flag_bitsILi8EEENSR_INS5_IJNSA_ILi8EEESG_EEENS5_IJSG_SB_EEEEEEEvNS4_8identityESY_S18_vS19_EENS_8epilogue10collective18CollectiveEpilogueINS1B_23Sm100TmaWarpSpecializedILi2ELi2ELi32ELb0ELb0EEEJSH_NS5_IJNSR_ISE_SB_EES1G_EEEaSI_aSI_NS1B_6fusion15FusionCallbacksIS1F_NS1I_17LinearCombinationIaiaiLNS_15FloatRoundStyleE2EEESH_S1H_JEEENS4_5SM1004TMEM4LOAD26SM100_TMEM_LOAD_16dp32b32xESY_NSZ_INS10_ILi2ELi4ELi3EEES13_NSR_INS5_IJS14_SE_EEENS5_IJSE_SB_EEEEEEENS4_39AutoVectorizingCopyWithAssumedAlignmentILi128EEENS4_14SM90_TMA_STOREES1W_S1Y_S1Y_EEEvvEEEEvNT_6ParamsE --------------------------
	.section	.nv.shared._ZN7cutlass13device_kernelINS_4gemm6kernel13GemmUniversalIN4cute5tupleIJiiiiEEENS1_10collective13CollectiveMmaINS1_35MainloopSm100TmaUmmaWarpSpecializedILi3ELi2ELi4ENS5_IJNS4_1CILi1EEESB_SB_EEEEENS5_IJNSA_ILi64EEENSA_ILi128EEENSA_ILi32EEEEEEaNS5_IJlSB_lEEEaSI_NS4_8TiledMMAINS4_8MMA_AtomIJNS4_15SM100_MMA_S8_SSIaaiLi64ELi128ELNS4_4UMMA5MajorE0ELSN_0ELNSM_8SaturateE0EEEEEENS4_6LayoutISC_NS5_IJNSA_ILi0EEESS_SS_EEEEENS5_IJNS4_10UnderscoreESV_SV_EEEEENS4_13SM90_TMA_LOADENS4_14ComposedLayoutINS4_7SwizzleILi1ELi4ELi3EEENS4_18smem_ptr_flag_bitsILi8EEENSR_INS5_IJNSA_ILi8EEESG_EEENS5_IJSG_SB_EEEEEEEvNS4_8identityESY_S18_vS19_EENS_8epilogue10collective18CollectiveEpilogueINS1B_23Sm100TmaWarpSpecializedILi2ELi2ELi32ELb0ELb0EEEJSH_NS5_IJNSR_ISE_SB_EES1G_EEEaSI_aSI_NS1B_6fusion15FusionCallbacksIS1F_NS1I_17LinearCombinationIaiaiLNS_15FloatRoundStyleE2EEESH_S1H_JEEENS4_5SM1004TMEM4LOAD26SM100_TMEM_LOAD_16dp32b32xESY_NSZ_INS10_ILi2ELi4ELi3EEES13_NSR_INS5_IJS14_SE_EEENS5_IJSE_SB_EEEEEEENS4_39AutoVectorizingCopyWithAssumedAlignmentILi128EEENS4_14SM90_TMA_STOREES1W_S1Y_S1Y_EEEvvEEEEvNT_6ParamsE,"aw",@nobits
	.sectionflags	@""
	.align	16
	.zero		1024


//--------------------- .nv.shared.reserved.0     --------------------------
	.section	.nv.shared.reserved.0,"aw",@nobits
	.weak		__nv_reservedSMEM_offset_0_alias
	.size		__nv_reservedSMEM_offset_0_alias, 0, 64
	.other		__nv_reservedSMEM_offset_0_alias,@"STO_CUDA_RESERVED_SHARED STV_DEFAULT"
__nv_reservedSMEM_offset_0_alias:
	.zero		0
.nv.shared.reserved.0:
	.zero		64
	.weak		__nv_reservedSMEM_tcgen05_partition
	.type		__nv_reservedSMEM_tcgen05_partition,@object
	.size		__nv_reservedSMEM_tcgen05_partition,(.L_0 - __nv_reservedSMEM_tcgen05_partition)
__nv_reservedSMEM_tcgen05_partition:
	.zero		32
.L_0:


//--------------------- .nv.global                --------------------------
	.section	.nv.global,"aw",@nobits
.nv.global:
	.type		_ZN40_INTERNAL_3e8a2ef7_4_k_cu_72f026eb_277504cute1_E,@object
	.size		_ZN40_INTERNAL_3e8a2ef7_4_k_cu_72f026eb_277504cute1_E,(_ZN40_INTERNAL_3e8a2ef7_4_k_cu_72f026eb_277504cuda3std3__45__cpo6cbeginE - _ZN40_INTERNAL_3e8a2ef7_4_k_cu_72f026eb_277504cute1_E)
_ZN40_INTERNAL_3e8a2ef7_4_k_cu_72f026eb_277504cute1_E:
	.zero		1
	.type		_ZN40_INTERNAL_3e8a2ef7_4_k_cu_72f026eb_277504cuda3std3__45__cpo6cbeginE,@object
	.size		_ZN40_INTERNAL_3e8a2ef7_4_k_cu_72f026eb_277504cuda3std3__45__cpo6cbeginE,(_ZN40_INTERNAL_3e8a2ef7_4_k_cu_72f026eb_277504cuda3std3__48in_placeE - _ZN40_INTERNAL_3e8a2ef7_4_k_cu_72f026eb_277504cuda3std3__45__cpo6cbeginE)
_ZN40_INTERNAL_3e8a2ef7_4_k_cu_72f026eb_277504cuda3std3__45__cpo6cbeginE:
	.zero		1
	.type		_ZN40_INTERNAL_3e8a2ef7_4_k_cu_72f026eb_277504cuda3std3__48in_placeE,@object
	.size		_ZN40_INTERNAL_3e8a2ef7_4_k_cu_72f026eb_277504cuda3std3__48in_placeE,(_ZN40_INTERNAL_3e8a2ef7_4_k_cu_72f026eb_277504cuda3std6ranges3__45__cpo9iter_moveE - _ZN40_INTERNAL_3e8a2ef7_4_k_cu_72f026eb_277504cuda3std3__48in_placeE)
_ZN40_INTERNAL_3e8a2ef7_4_k_cu_72f026eb_277504cuda3std3__48in_placeE:
	.zero		1
	.type		_ZN40_INTERNAL_3e8a2ef7_4_k_cu_72f026eb_277504cuda3std6ranges3__45__cpo9iter_moveE,@object
	.size		_ZN40_INTERNAL_3e8a2ef7_4_k_cu_72f026eb_277504cuda3std6ranges3__45__cpo9iter_moveE,(_ZN40_INTERNAL_3e8a2ef7_4_k_cu_72f026eb_277504cuda3std3__45__cpo5beginE - _ZN40_INTERNAL_3e8a2ef7_4_k_cu_72f026eb_277504cuda3std6ranges3__45__cpo9iter_moveE)
_ZN40_INTERNAL_3e8a2ef7_4_k_cu_72f026eb_277504cuda3std6ranges3__45__cpo9iter_moveE:
	.zero		1
	.type		_ZN40_INTERNAL_3e8a2ef7_4_k_cu_72f026eb_277504cuda3std3__45__cpo5beginE,@object
	.size		_ZN40_INTERNAL_3e8a2ef7_4_k_cu_72f026eb_277504cuda3std3__45__cpo5beginE,(_ZN40_INTERNAL_3e8a2ef7_4_k_cu_72f026eb_277504cuda3std3__442_GLOBAL__N__3e8a2ef7_4_k_cu_72f026eb_277506ignoreE - _ZN40_INTERNAL_3e8a2ef7_4_k_cu_72f026eb_277504cuda3std3__45__cpo5beginE)
_ZN40_INTERNAL_3e8a2ef7_4_k_cu_72f026eb_277504cuda3std3__45__cpo5beginE:
	.zero		1
	.type		_ZN40_INTERNAL_3e8a2ef7_4_k_cu_72f026eb_277504cuda3std3__442_GLOBAL__N__3e8a2ef7_4_k_cu_72f026eb_277506ignoreE,@object
	.size		_ZN40_INTERNAL_3e8a2ef7_4_k_cu_72f026eb_277504cuda3std3__442_GLOBAL__N__3e8a2ef7_4_k_cu_72f026eb_277506ignoreE,(_ZN40_INTERNAL_3e8a2ef7_4_k_cu_72f026eb_277504cute7productE - _ZN40_INTERNAL_3e8a2ef7_4_k_cu_72f026eb_277504cuda3std3__442_GLOBAL__N__3e8a2ef7_4_k_cu_72f026eb_277506ignoreE)
_ZN40_INTERNAL_3e8a2ef7_4_k_cu_72f026eb_277504cuda3std3__442_GLOBAL__N__3e8a2ef7_4_k_cu_72f026eb_277506ignoreE:
	.zero		1
	.type		_ZN40_INTERNAL_3e8a2ef7_4_k_cu_72f026eb_277504cute7productE,@object
	.size		_ZN40_INTERNAL_3e8a2ef7_4_k_cu_72f026eb_277504cute7productE,(_ZN40_INTERNAL_3e8a2ef7_4_k_cu_72f026eb_277504cuda3std3__45__cpo3endE - _ZN40_INTERNAL_3e8a2ef7_4_k_cu_72f026eb_277504cute7productE)
_ZN40_INTERNAL_3e8a2ef7_4_k_cu_72f026eb_277504cute7productE:
	.zero		1
	.type		_ZN40_INTERNAL_3e8a2ef7_4_k_cu_72f026eb_277504cuda3std3__45__cpo3endE,@object
	.size		_ZN40_INTERNAL_3e8a2ef7_4_k_cu_72f026eb_277504cuda3std3__45__cpo3endE,(_ZN40_INTERNAL_3e8a2ef7_4_k_cu_72f026eb_277504cuda3std3__419piecewise_constructE - _ZN40_INTERNAL_3e8a2ef7_4_k_cu_72f026eb_277504cuda3std3__45__cpo3endE)
_ZN40_INTERNAL_3e8a2ef7_4_k_cu_72f026eb_277504cuda3std3__45__cpo3endE:
	.zero		1
	.type		_ZN40_INTERNAL_3e8a2ef7_4_k_cu_72f026eb_277504cuda3std3__419piecewise_constructE,@object
	.size		_ZN40_INTERNAL_3e8a2ef7_4_k_cu_72f026eb_277504cuda3std3__419piecewise_constructE,(_ZN40_INTERNAL_3e8a2ef7_4_k_cu_72f026eb_277504cuda3std3__45__cpo4cendE - _ZN40_INTERNAL_3e8a2ef7_4_k_cu_72f026eb_277504cuda3std3__419piecewise_constructE)
_ZN40_INTERNAL_3e8a2ef7_4_k_cu_72f026eb_277504cuda3std3__419piecewise_constructE:
	.zero		1
	.type		_ZN40_INTERNAL_3e8a2ef7_4_k_cu_72f026eb_277504cuda3std3__45__cpo4cendE,@object
	.size		_ZN40_INTERNAL_3e8a2ef7_4_k_cu_72f026eb_277504cuda3std3__45__cpo4cendE,(_ZN40_INTERNAL_3e8a2ef7_4_k_cu_72f026eb_277504cuda3std6ranges3__45__cpo4swapE - _ZN40_INTERNAL_3e8a2ef7_4_k_cu_72f026eb_277504cuda3std3__45__cpo4cendE)
_ZN40_INTERNAL_3e8a2ef7_4_k_cu_72f026eb_277504cuda3std3__45__cpo4cendE:
	.zero		1
	.type		_ZN40_INTERNAL_3e8a2ef7_4_k_cu_72f026eb_277504cuda3std6ranges3__45__cpo4swapE,@object
	.size		_ZN40_INTERNAL_3e8a2ef7_4_k_cu_72f026eb_277504cuda3std6ranges3__45__cpo4swapE,(.L_10 - _ZN40_INTERNAL_3e8a2ef7_4_k_cu_72f026eb_277504cuda3std6ranges3__45__cpo4swapE)
_ZN40_INTERNAL_3e8a2ef7_4_k_cu_72f026eb_277504cuda3std6ranges3__45__cpo4swapE:
	.zero		1
.L_10:


//--------------------- .nv.constant0._ZN7cutlass13device_kernelINS_4gemm6kernel13GemmUniversalIN4cute5tupleIJiiiiEEENS1_10collective13CollectiveMmaINS1_35MainloopSm100TmaUmmaWarpSpecializedILi3ELi2ELi4ENS5_IJNS4_1CILi1EEESB_SB_EEEEENS5_IJNSA_ILi64EEENSA_ILi128EEENSA_ILi32EEEEEEaNS5_IJlSB_lEEEaSI_NS4_8TiledMMAINS4_8MMA_AtomIJNS4_15SM100_MMA_S8_SSIaaiLi64ELi128ELNS4_4UMMA5MajorE0ELSN_0ELNSM_8SaturateE0EEEEEENS4_6LayoutISC_NS5_IJNSA_ILi0EEESS_SS_EEEEENS5_IJNS4_10UnderscoreESV_SV_EEEEENS4_13SM90_TMA_LOADENS4_14ComposedLayoutINS4_7SwizzleILi1ELi4ELi3EEENS4_18smem_ptr_flag_bitsILi8EEENSR_INS5_IJNSA_ILi8EEESG_EEENS5_IJSG_SB_EEEEEEEvNS4_8identityESY_S18_vS19_EENS_8epilogue10collective18CollectiveEpilogueINS1B_23Sm100TmaWarpSpecializedILi2ELi2ELi32ELb0ELb0EEEJSH_NS5_IJNSR_ISE_SB_EES1G_EEEaSI_aSI_NS1B_6fusion15FusionCallbacksIS1F_NS1I_17LinearCombinationIaiaiLNS_15FloatRoundStyleE2EEESH_S1H_JEEENS4_5SM1004TMEM4LOAD26SM100_TMEM_LOAD_16dp32b32xESY_NSZ_INS10_ILi2ELi4ELi3EEES13_NSR_INS5_IJS14_SE_EEENS5_IJSE_SB_EEEEEEENS4_39AutoVectorizingCopyWithAssumedAlignmentILi128EEENS4_14SM90_TMA_STOREES1W_S1Y_S1Y_EEEvvEEEEvNT_6ParamsE --------------------------
	.section	.nv.constant0._ZN7cutlass13device_kernelINS_4gemm6kernel13GemmUniversalIN4cute5tupleIJiiiiEEENS1_10collective13CollectiveMmaINS1_35MainloopSm100TmaUmmaWarpSpecializedILi3ELi2ELi4ENS5_IJNS4_1CILi1EEESB_SB_EEEEENS5_IJNSA_ILi64EEENSA_ILi128EEENSA_ILi32EEEEEEaNS5_IJlSB_lEEEaSI_NS4_8TiledMMAINS4_8MMA_AtomIJNS4_15SM100_MMA_S8_SSIaaiLi64ELi128ELNS4_4UMMA5MajorE0ELSN_0ELNSM_8SaturateE0EEEEEENS4_6LayoutISC_NS5_IJNSA_ILi0EEESS_SS_EEEEENS5_IJNS4_10UnderscoreESV_SV_EEEEENS4_13SM90_TMA_LOADENS4_14ComposedLayoutINS4_7SwizzleILi1ELi4ELi3EEENS4_18smem_ptr_flag_bitsILi8EEENSR_INS5_IJNSA_ILi8EEESG_EEENS5_IJSG_SB_EEEEEEEvNS4_8identityESY_S18_vS19_EENS_8epilogue10collective18CollectiveEpilogueINS1B_23Sm100TmaWarpSpecializedILi2ELi2ELi32ELb0ELb0EEEJSH_NS5_IJNSR_ISE_SB_EES1G_EEEaSI_aSI_NS1B_6fusion15FusionCallbacksIS1F_NS1I_17LinearCombinationIaiaiLNS_15FloatRoundStyleE2EEESH_S1H_JEEENS4_5SM1004TMEM4LOAD26SM100_TMEM_LOAD_16dp32b32xESY_NSZ_INS10_ILi2ELi4ELi3EEES13_NSR_INS5_IJS14_SE_EEENS5_IJSE_SB_EEEEEEENS4_39AutoVectorizingCopyWithAssumedAlignmentILi128EEENS4_14SM90_TMA_STOREES1W_S1Y_S1Y_EEEvvEEEEvNT_6ParamsE,"a",@progbits
	.sectionflags	@""
	.align	4
.nv.constant0._ZN7cutlass13device_kernelINS_4gemm6kernel13GemmUniversalIN4cute5tupleIJiiiiEEENS1_10collective13CollectiveMmaINS1_35MainloopSm100TmaUmmaWarpSpecializedILi3ELi2ELi4ENS5_IJNS4_1CILi1EEESB_SB_EEEEENS5_IJNSA_ILi64EEENSA_ILi128EEENSA_ILi32EEEEEEaNS5_IJlSB_lEEEaSI_NS4_8TiledMMAINS4_8MMA_AtomIJNS4_15SM100_MMA_S8_SSIaaiLi64ELi128ELNS4_4UMMA5MajorE0ELSN_0ELNSM_8SaturateE0EEEEEENS4_6LayoutISC_NS5_IJNSA_ILi0EEESS_SS_EEEEENS5_IJNS4_10UnderscoreESV_SV_EEEEENS4_13SM90_TMA_LOADENS4_14ComposedLayoutINS4_7SwizzleILi1ELi4ELi3EEENS4_18smem_ptr_flag_bitsILi8EEENSR_INS5_IJNSA_ILi8EEESG_EEENS5_IJSG_SB_EEEEEEEvNS4_8identityESY_S18_vS19_EENS_8epilogue10collective18CollectiveEpilogueINS1B_23Sm100TmaWarpSpecializedILi2ELi2ELi32ELb0ELb0EEEJSH_NS5_IJNSR_ISE_SB_EES1G_EEEaSI_aSI_NS1B_6fusion15FusionCallbacksIS1F_NS1I_17LinearCombinationIaiaiLNS_15FloatRoundStyleE2EEESH_S1H_JEEENS4_5SM1004TMEM4LOAD26SM100_TMEM_LOAD_16dp32b32xESY_NSZ_INS10_ILi2ELi4ELi3EEES13_NSR_INS5_IJS14_SE_EEENS5_IJSE_SB_EEEEEEENS4_39AutoVectorizingCopyWithAssumedAlignmentILi128EEENS4_14SM90_TMA_STOREES1W_S1Y_S1Y_EEEvvEEEEvNT_6ParamsE:
	.zero		2944


//--------------------- SYMBOLS --------------------------

	.type		.nv.reservedSmem.offset0,@object
	.size		.nv.reservedSmem.offset0,0x4
	.type		.nv.reservedSmem.cap,@object
	.size		.nv.reservedSmem.cap,0x4
	.type		__assertfail,@function
